	.target	sm_90a

	.elftype	@"ET_EXEC"


//--------------------- .note.nv.tkinfo           --------------------------
	.section	.note.nv.tkinfo,"",@"SHT_NOTE"
	.sectionflags	@"SHF_NOTE_NV_TKINFO"
	.tkinfo
        /*0018*/ 	.word	0x00000002
        /*0030*/ 	.string	""
        /*0030*/ 	.string	"ptxas"
        /*0030*/ 	.string	"Cuda compilation tools, release 13.0, V13.0.88"
        /*0030*/ 	.string	"Build cuda_13.0.r13.0/compiler.36424714_0"
        /*0030*/ 	.string	"-arch sm_90a -m 64 "



//--------------------- .note.nv.cuinfo           --------------------------
	.section	.note.nv.cuinfo,"",@"SHT_NOTE"
	.sectionflags	@"SHF_NOTE_NV_CUINFO"
        /*0018*/ 	.short	0x0002
        /*001a*/ 	.short	0x005a
        /*001c*/ 	.short	0x0082
	.zero		2


//--------------------- .nv.info                  --------------------------
	.section	.nv.info,"",@"SHT_CUDA_INFO"
	.align	4


	//----- nvinfo : EIATTR_REGCOUNT
	.align		4
        /*0000*/ 	.byte	0x04, 0x2f
        /*0002*/ 	.short	(.L_18 - .L_17)
	.align		4
.L_17:
        /*0004*/ 	.word	index@(_ZN7cutlass13device_kernelINS_4gemm6kernel13GemmUniversalIN4cute5tupleIJiiiiEEENS1_10collective13CollectiveMmaINS1_34MainloopSm90TmaGmmaWarpSpecializedILi6ENS5_IJNS4_1CILi1EEESB_SB_EEENS1_35KernelTmaWarpSpecializedCooperativeEEENS5_IJNSA_ILi128EEESF_NSA_ILi64EEEEEENS_10bfloat16_tENS5_IJlSB_lEEESI_SJ_NS4_8TiledMMAINS4_8MMA_AtomIJNS4_4SM904GMMA28MMA_64x128x16_F32BF16BF16_SSILNSN_5MajorE0ELSP_0ELNSN_7ScaleInE1ELSQ_1EEEEEENS4_6LayoutINS5_IJNSA_ILi2EEESB_SB_EEENS5_IJSB_NSA_ILi0EEESW_EEEEENS5_IJNS4_10UnderscoreESZ_SZ_EEEEENS4_13SM90_TMA_LOADENS4_14ComposedLayoutINS4_7SwizzleILi3ELi4ELi3EEENS4_18smem_ptr_flag_bitsILi16EEENST_INS5_IJNSA_ILi8EEESG_EEENS5_IJSG_SB_EEEEEEEvNS4_8identityES12_S1C_vS1D_EENS_8epilogue10collective18CollectiveEpilogueINS1F_22Sm90TmaWarpSpecializedILi4ELi2ELi16ELb1ELb0EEEJSH_NS5_IJSF_NSA_ILi32EEEEEESI_SJ_SI_SJ_NS1F_6fusion15FusionCallbacksIS1J_NS1M_13LinCombEltActINS1F_6thread4SiLuESI_fSI_fLNS_15FloatRoundStyleE2EEESH_S1L_JEEES12_NS13_INS14_ILi2ELi4ELi3EEES17_NST_INS5_IJS18_S1K_EEENS5_IJS1K_SB_EEEEEEENS4_17SM75_U32x4_LDSM_NENS4_14SM90_TMA_STOREES1Y_NS4_17SM90_U32x4_STSM_NENS4_9Copy_AtomIJS21_NS_6half_tEEEEvEEEvvEEEEvNT_6ParamsE)
        /*0008*/ 	.word	0x000000a8


	//----- nvinfo : EIATTR_FRAME_SIZE
	.align		4
.L_18:
        /*000c*/ 	.byte	0x04, 0x11
        /*000e*/ 	.short	(.L_20 - .L_19)
	.align		4
.L_19:
        /*0010*/ 	.word	index@($__internal_0_$__cuda_sm20_rcp_rn_f32_slowpath)
        /*0014*/ 	.word	0x00000000


	//----- nvinfo : EIATTR_FRAME_SIZE
	.align		4
.L_20:
        /*0018*/ 	.byte	0x04, 0x11
        /*001a*/ 	.short	(.L_22 - .L_21)
	.align		4
.L_21:
        /*001c*/ 	.word	index@(_ZN7cutlass13device_kernelINS_4gemm6kernel13GemmUniversalIN4cute5tupleIJiiiiEEENS1_10collective13CollectiveMmaINS1_34MainloopSm90TmaGmmaWarpSpecializedILi6ENS5_IJNS4_1CILi1EEESB_SB_EEENS1_35KernelTmaWarpSpecializedCooperativeEEENS5_IJNSA_ILi128EEESF_NSA_ILi64EEEEEENS_10bfloat16_tENS5_IJlSB_lEEESI_SJ_NS4_8TiledMMAINS4_8MMA_AtomIJNS4_4SM904GMMA28MMA_64x128x16_F32BF16BF16_SSILNSN_5MajorE0ELSP_0ELNSN_7ScaleInE1ELSQ_1EEEEEENS4_6LayoutINS5_IJNSA_ILi2EEESB_SB_EEENS5_IJSB_NSA_ILi0EEESW_EEEEENS5_IJNS4_10UnderscoreESZ_SZ_EEEEENS4_13SM90_TMA_LOADENS4_14ComposedLayoutINS4_7SwizzleILi3ELi4ELi3EEENS4_18smem_ptr_flag_bitsILi16EEENST_INS5_IJNSA_ILi8EEESG_EEENS5_IJSG_SB_EEEEEEEvNS4_8identityES12_S1C_vS1D_EENS_8epilogue10collective18CollectiveEpilogueINS1F_22Sm90TmaWarpSpecializedILi4ELi2ELi16ELb1ELb0EEEJSH_NS5_IJSF_NSA_ILi32EEEEEESI_SJ_SI_SJ_NS1F_6fusion15FusionCallbacksIS1J_NS1M_13LinCombEltActINS1F_6thread4SiLuESI_fSI_fLNS_15FloatRoundStyleE2EEESH_S1L_JEEES12_NS13_INS14_ILi2ELi4ELi3EEES17_NST_INS5_IJS18_S1K_EEENS5_IJS1K_SB_EEEEEEENS4_17SM75_U32x4_LDSM_NENS4_14SM90_TMA_STOREES1Y_NS4_17SM90_U32x4_STSM_NENS4_9Copy_AtomIJS21_NS_6half_tEEEEvEEEvvEEEEvNT_6ParamsE)
        /*0020*/ 	.word	0x00000000


	//----- nvinfo : EIATTR_MIN_STACK_SIZE
	.align		4
.L_22:
        /*0024*/ 	.byte	0x04, 0x12
        /*0026*/ 	.short	(.L_24 - .L_23)
	.align		4
.L_23:
        /*0028*/ 	.word	index@(_ZN7cutlass13device_kernelINS_4gemm6kernel13GemmUniversalIN4cute5tupleIJiiiiEEENS1_10collective13CollectiveMmaINS1_34MainloopSm90TmaGmmaWarpSpecializedILi6ENS5_IJNS4_1CILi1EEESB_SB_EEENS1_35KernelTmaWarpSpecializedCooperativeEEENS5_IJNSA_ILi128EEESF_NSA_ILi64EEEEEENS_10bfloat16_tENS5_IJlSB_lEEESI_SJ_NS4_8TiledMMAINS4_8MMA_AtomIJNS4_4SM904GMMA28MMA_64x128x16_F32BF16BF16_SSILNSN_5MajorE0ELSP_0ELNSN_7ScaleInE1ELSQ_1EEEEEENS4_6LayoutINS5_IJNSA_ILi2EEESB_SB_EEENS5_IJSB_NSA_ILi0EEESW_EEEEENS5_IJNS4_10UnderscoreESZ_SZ_EEEEENS4_13SM90_TMA_LOADENS4_14ComposedLayoutINS4_7SwizzleILi3ELi4ELi3EEENS4_18smem_ptr_flag_bitsILi16EEENST_INS5_IJNSA_ILi8EEESG_EEENS5_IJSG_SB_EEEEEEEvNS4_8identityES12_S1C_vS1D_EENS_8epilogue10collective18CollectiveEpilogueINS1F_22Sm90TmaWarpSpecializedILi4ELi2ELi16ELb1ELb0EEEJSH_NS5_IJSF_NSA_ILi32EEEEEESI_SJ_SI_SJ_NS1F_6fusion15FusionCallbacksIS1J_NS1M_13LinCombEltActINS1F_6thread4SiLuESI_fSI_fLNS_15FloatRoundStyleE2EEESH_S1L_JEEES12_NS13_INS14_ILi2ELi4ELi3EEES17_NST_INS5_IJS18_S1K_EEENS5_IJS1K_SB_EEEEEEENS4_17SM75_U32x4_LDSM_NENS4_14SM90_TMA_STOREES1Y_NS4_17SM90_U32x4_STSM_NENS4_9Copy_AtomIJS21_NS_6half_tEEEEvEEEvvEEEEvNT_6ParamsE)
        /*002c*/ 	.word	0x00000000
.L_24:


//--------------------- .nv.compat                --------------------------
	.section	.nv.compat,"",@"SHT_CUDA_COMPAT_INFO"
	.align	4
        /*0000*/ 	.byte	0x02, 0x09, 0x01, 0x00, 0x02, 0x02, 0x04, 0x00, 0x02, 0x05, 0x05, 0x00, 0x03, 0x07, 0x01, 0x01
        /*0010*/ 	.byte	0x02, 0x03, 0x01, 0x00, 0x02, 0x06, 0x01, 0x00, 0x04, 0x0b, 0x08, 0x00, 0x00, 0x00, 0x00, 0x00
        /*0020*/ 	.byte	0x00, 0x00, 0x00, 0x00


//--------------------- .nv.info._ZN7cutlass13device_kernelINS_4gemm6kernel13GemmUniversalIN4cute5tupleIJiiiiEEENS1_10collective13CollectiveMmaINS1_34MainloopSm90TmaGmmaWarpSpecializedILi6ENS5_IJNS4_1CILi1EEESB_SB_EEENS1_35KernelTmaWarpSpecializedCooperativeEEENS5_IJNSA_ILi128EEESF_NSA_ILi64EEEEEENS_10bfloat16_tENS5_IJlSB_lEEESI_SJ_NS4_8TiledMMAINS4_8MMA_AtomIJNS4_4SM904GMMA28MMA_64x128x16_F32BF16BF16_SSILNSN_5MajorE0ELSP_0ELNSN_7ScaleInE1ELSQ_1EEEEEENS4_6LayoutINS5_IJNSA_ILi2EEESB_SB_EEENS5_IJSB_NSA_ILi0EEESW_EEEEENS5_IJNS4_10UnderscoreESZ_SZ_EEEEENS4_13SM90_TMA_LOADENS4_14ComposedLayoutINS4_7SwizzleILi3ELi4ELi3EEENS4_18smem_ptr_flag_bitsILi16EEENST_INS5_IJNSA_ILi8EEESG_EEENS5_IJSG_SB_EEEEEEEvNS4_8identityES12_S1C_vS1D_EENS_8epilogue10collective18CollectiveEpilogueINS1F_22Sm90TmaWarpSpecializedILi4ELi2ELi16ELb1ELb0EEEJSH_NS5_IJSF_NSA_ILi32EEEEEESI_SJ_SI_SJ_NS1F_6fusion15FusionCallbacksIS1J_NS1M_13LinCombEltActINS1F_6thread4SiLuESI_fSI_fLNS_15FloatRoundStyleE2EEESH_S1L_JEEES12_NS13_INS14_ILi2ELi4ELi3EEES17_NST_INS5_IJS18_S1K_EEENS5_IJS1K_SB_EEEEEEENS4_17SM75_U32x4_LDSM_NENS4_14SM90_TMA_STOREES1Y_NS4_17SM90_U32x4_STSM_NENS4_9Copy_AtomIJS21_NS_6half_tEEEEvEEEvvEEEEvNT_6ParamsE --------------------------
	.section	.nv.info._ZN7cutlass13device_kernelINS_4gemm6kernel13GemmUniversalIN4cute5tupleIJiiiiEEENS1_10collective13CollectiveMmaINS1_34MainloopSm90TmaGmmaWarpSpecializedILi6ENS5_IJNS4_1CILi1EEESB_SB_EEENS1_35KernelTmaWarpSpecializedCooperativeEEENS5_IJNSA_ILi128EEESF_NSA_ILi64EEEEEENS_10bfloat16_tENS5_IJlSB_lEEESI_SJ_NS4_8TiledMMAINS4_8MMA_AtomIJNS4_4SM904GMMA28MMA_64x128x16_F32BF16BF16_SSILNSN_5MajorE0ELSP_0ELNSN_7ScaleInE1ELSQ_1EEEEEENS4_6LayoutINS5_IJNSA_ILi2EEESB_SB_EEENS5_IJSB_NSA_ILi0EEESW_EEEEENS5_IJNS4_10UnderscoreESZ_SZ_EEEEENS4_13SM90_TMA_LOADENS4_14ComposedLayoutINS4_7SwizzleILi3ELi4ELi3EEENS4_18smem_ptr_flag_bitsILi16EEENST_INS5_IJNSA_ILi8EEESG_EEENS5_IJSG_SB_EEEEEEEvNS4_8identityES12_S1C_vS1D_EENS_8epilogue10collective18CollectiveEpilogueINS1F_22Sm90TmaWarpSpecializedILi4ELi2ELi16ELb1ELb0EEEJSH_NS5_IJSF_NSA_ILi32EEEEEESI_SJ_SI_SJ_NS1F_6fusion15FusionCallbacksIS1J_NS1M_13LinCombEltActINS1F_6thread4SiLuESI_fSI_fLNS_15FloatRoundStyleE2EEESH_S1L_JEEES12_NS13_INS14_ILi2ELi4ELi3EEES17_NST_INS5_IJS18_S1K_EEENS5_IJS1K_SB_EEEEEEENS4_17SM75_U32x4_LDSM_NENS4_14SM90_TMA_STOREES1Y_NS4_17SM90_U32x4_STSM_NENS4_9Copy_AtomIJS21_NS_6half_tEEEEvEEEvvEEEEvNT_6ParamsE,"",@"SHT_CUDA_INFO"
	.sectionflags	@""
	.align	4


	//----- nvinfo : EIATTR_CUDA_API_VERSION
	.align		4
        /*0000*/ 	.byte	0x04, 0x37
        /*0002*/ 	.short	(.L_26 - .L_25)
.L_25:
        /*0004*/ 	.word	0x00000082


	//----- nvinfo : EIATTR_KPARAM_INFO
	.align		4
.L_26:
        /*0008*/ 	.byte	0x04, 0x17
        /*000a*/ 	.short	(.L_28 - .L_27)
.L_27:
        /*000c*/ 	.word	0x00000000
        /*0010*/ 	.short	0x0000
        /*0012*/ 	.short	0x0070
        /*0014*/ 	.byte	0x00, 0xf0, 0x01, 0x1c


	//----- nvinfo : EIATTR_SPARSE_MMA_MASK
	.align		4
.L_28:
        /*0018*/ 	.byte	0x03, 0x50
        /*001a*/ 	.short	0x0000


	//----- nvinfo : EIATTR_MAXREG_COUNT
	.align		4
        /*001c*/ 	.byte	0x03, 0x1b
        /*001e*/ 	.short	0x00a8


	//----- nvinfo : EIATTR_NUM_BARRIERS
	.align		4
        /*0020*/ 	.byte	0x02, 0x4c
        /*0022*/ 	.byte	0x02
	.zero		1


	//----- nvinfo : EIATTR_EXTERNS
	.align		4
        /*0024*/ 	.byte	0x04, 0x0f
        /*0026*/ 	.short	(.L_30 - .L_29)


	//   ....[0]....
	.align		4
.L_29:
        /*0028*/ 	.word	index@(__assertfail)


	//----- nvinfo : EIATTR_MERCURY_ISA_VERSION
	.align		4
.L_30:
        /*002c*/ 	.byte	0x03, 0x5f
        /*002e*/ 	.short	0x0101


	//----- nvinfo : EIATTR_INT_WARP_WIDE_INSTR_OFFSETS
	.align		4
        /*0030*/ 	.byte	0x04, 0x31
        /*0032*/ 	.short	(.L_32 - .L_31)


	//   ....[0]....
.L_31:
        /*0034*/ 	.word	0x000008f0


	//   ....[1]....
        /*0038*/ 	.word	0x00000900


	//   ....[2]....
        /*003c*/ 	.word	0x000009b0


	//----- nvinfo : EIATTR_COOP_GROUP_MASK_REGIDS
	.align		4
.L_32:
        /*0040*/ 	.byte	0x04, 0x29
        /*0042*/ 	.short	(.L_34 - .L_33)


	//   ....[0]....
.L_33:
        /*0044*/ 	.word	0xffffffff


	//   ....[1]....
        /*0048*/ 	.word	0xffffffff


	//   ....[2]....
        /*004c*/ 	.word	0xffffffff


	//   ....[3]....
        /*0050*/ 	.word	0xffffffff


	//   ....[4]....
        /*0054*/ 	.word	0xffffffff


	//   ....[5]....
        /*0058*/ 	.word	0xffffffff


	//----- nvinfo : EIATTR_COOP_GROUP_INSTR_OFFSETS
	.align		4
.L_34:
        /*005c*/ 	.byte	0x04, 0x28
        /*005e*/ 	.short	(.L_36 - .L_35)


	//   ....[0]....
.L_35:
        /*0060*/ 	.word	0x00000070


	//   ....[1]....
        /*0064*/ 	.word	0x00000080


	//   ....[2]....
        /*0068*/ 	.word	0x00000440


	//   ....[3]....
        /*006c*/ 	.word	0x00000610


	//   ....[4]....
        /*0070*/ 	.word	0x000007c0


	//   ....[5]....
        /*0074*/ 	.word	0x00001610


	//----- nvinfo : EIATTR_REG_RECONFIG
	.align		4
.L_36:
        /*0078*/ 	.byte	0x01, 0x54
	.zero		2


	//----- nvinfo : EIATTR_SYSCALL_OFFSETS
	.align		4
        /*007c*/ 	.byte	0x04, 0x46
        /*007e*/ 	.short	(.L_38 - .L_37)


	//   ....[0]....
.L_37:
        /*0080*/ 	.word	0x00001800


	//   ....[1]....
        /*0084*/ 	.word	0x00002280


	//   ....[2]....
        /*0088*/ 	.word	0x00002370


	//----- nvinfo : EIATTR_MBARRIER_INSTR_OFFSETS
	.align		4
.L_38:
        /*008c*/ 	.byte	0x04, 0x39
        /*008e*/ 	.short	(.L_40 - .L_39)


	//   ....[0]....
.L_39:
        /*0090*/ 	.word	0x00000540
        /*0094*/ 	.word	0x000000ff
        /*0098*/ 	.word	0x00000000
        /*009c*/ 	.short	0x0100
        /*009e*/ 	.byte	0x08
	.zero		1


	//   ....[1]....
        /*00a0*/ 	.word	0x00000550
        /*00a4*/ 	.word	0x000000ff
        /*00a8*/ 	.word	0x00000030
        /*00ac*/ 	.short	0x0100
        /*00ae*/ 	.byte	0x08
	.zero		1


	//   ....[2]....
        /*00b0*/ 	.word	0x00000560
        /*00b4*/ 	.word	0x000000ff
        /*00b8*/ 	.word	0x00000008
        /*00bc*/ 	.short	0x0100
        /*00be*/ 	.byte	0x08
	.zero		1


	//   ....[3]....
        /*00c0*/ 	.word	0x00000570
        /*00c4*/ 	.word	0x000000ff
        /*00c8*/ 	.word	0x00000038
        /*00cc*/ 	.short	0x0100
        /*00ce*/ 	.byte	0x08
	.zero		1


	//   ....[4]....
        /*00d0*/ 	.word	0x00000580
        /*00d4*/ 	.word	0x000000ff
        /*00d8*/ 	.word	0x00000010
        /*00dc*/ 	.short	0x0100
        /*00de*/ 	.byte	0x08
	.zero		1


	//   ....[5]....
        /*00e0*/ 	.word	0x00000590
        /*00e4*/ 	.word	0x000000ff
        /*00e8*/ 	.word	0x00000040
        /*00ec*/ 	.short	0x0100
        /*00ee*/ 	.byte	0x08
	.zero		1


	//   ....[6]....
        /*00f0*/ 	.word	0x000005a0
        /*00f4*/ 	.word	0x000000ff
        /*00f8*/ 	.word	0x00000018
        /*00fc*/ 	.short	0x0100
        /*00fe*/ 	.byte	0x08
	.zero		1


	//   ....[7]....
        /*0100*/ 	.word	0x000005b0
        /*0104*/ 	.word	0x000000ff
        /*0108*/ 	.word	0x00000048
        /*010c*/ 	.short	0x0100
        /*010e*/ 	.byte	0x08
	.zero		1


	//   ....[8]....
        /*0110*/ 	.word	0x000005c0
        /*0114*/ 	.word	0x000000ff
        /*0118*/ 	.word	0x00000020
        /*011c*/ 	.short	0x0100
        /*011e*/ 	.byte	0x08
	.zero		1


	//   ....[9]....
        /*0120*/ 	.word	0x000005d0
        /*0124*/ 	.word	0x000000ff
        /*0128*/ 	.word	0x00000050
        /*012c*/ 	.short	0x0100
        /*012e*/ 	.byte	0x08
	.zero		1


	//   ....[10]....
        /*0130*/ 	.word	0x000005e0
        /*0134*/ 	.word	0x000000ff
        /*0138*/ 	.word	0x00000028
        /*013c*/ 	.short	0x0100
        /*013e*/ 	.byte	0x08
	.zero		1


	//   ....[11]....
        /*0140*/ 	.word	0x000005f0
        /*0144*/ 	.word	0x000000ff
        /*0148*/ 	.word	0x00000058
        /*014c*/ 	.short	0x0100
        /*014e*/ 	.byte	0x08
	.zero		1


	//   ....[12]....
        /*0150*/ 	.word	0x00000730
        /*0154*/ 	.word	0x000000ff
        /*0158*/ 	.word	0x00000060
        /*015c*/ 	.short	0x0100
        /*015e*/ 	.byte	0x08
	.zero		1


	//   ....[13]....
        /*0160*/ 	.word	0x00000740
        /*0164*/ 	.word	0x000000ff
        /*0168*/ 	.word	0x00000080
        /*016c*/ 	.short	0x0100
        /*016e*/ 	.byte	0x08
	.zero		1


	//   ....[14]....
        /*0170*/ 	.word	0x00000750
        /*0174*/ 	.word	0x000000ff
        /*0178*/ 	.word	0x00000068
        /*017c*/ 	.short	0x0100
        /*017e*/ 	.byte	0x08
	.zero		1


	//   ....[15]....
        /*0180*/ 	.word	0x00000760
        /*0184*/ 	.word	0x000000ff
        /*0188*/ 	.word	0x00000088
        /*018c*/ 	.short	0x0100
        /*018e*/ 	.byte	0x08
	.zero		1


	//   ....[16]....
        /*0190*/ 	.word	0x00000770
        /*0194*/ 	.word	0x000000ff
        /*0198*/ 	.word	0x00000070
        /*019c*/ 	.short	0x0100
        /*019e*/ 	.byte	0x08
	.zero		1


	//   ....[17]....
        /*01a0*/ 	.word	0x00000780
        /*01a4*/ 	.word	0x000000ff
        /*01a8*/ 	.word	0x00000090
        /*01ac*/ 	.short	0x0100
        /*01ae*/ 	.byte	0x08
	.zero		1


	//   ....[18]....
        /*01b0*/ 	.word	0x00000790
        /*01b4*/ 	.word	0x000000ff
        /*01b8*/ 	.word	0x00000078
        /*01bc*/ 	.short	0x0100
        /*01be*/ 	.byte	0x08
	.zero		1


	//   ....[19]....
        /*01c0*/ 	.word	0x000007a0
        /*01c4*/ 	.word	0x000000ff
        /*01c8*/ 	.word	0x00000098
        /*01cc*/ 	.short	0x0100
        /*01ce*/ 	.byte	0x08
	.zero		1


	//   ....[20]....
        /*01d0*/ 	.word	0x00000a40
        /*01d4*/ 	.word	0x000000ff
        /*01d8*/ 	.word	0x000000a0
        /*01dc*/ 	.short	0x0100
        /*01de*/ 	.byte	0x08
	.zero		1


	//   ....[21]....
        /*01e0*/ 	.word	0x00000aa0
        /*01e4*/ 	.word	0x000000ff
        /*01e8*/ 	.word	0x000000a8
        /*01ec*/ 	.short	0x0100
        /*01ee*/ 	.byte	0x08
	.zero		1


	//   ....[22]....
        /*01f0*/ 	.word	0x00001880
        /*01f4*/ 	.word	0x00000003
        /*01f8*/ 	.word	0x00000000
        /*01fc*/ 	.short	0x010a
        /*01fe*/ 	.byte	0x3f
	.zero		1


	//   ....[23]....
        /*0200*/ 	.word	0x000018e0
        /*0204*/ 	.word	0x00000003
        /*0208*/ 	.word	0x00000000
        /*020c*/ 	.short	0x010a
        /*020e*/ 	.byte	0x3f
	.zero		1


	//   ....[24]....
        /*0210*/ 	.word	0x00001c00
        /*0214*/ 	.word	0x000000ff
        /*0218*/ 	.word	0x00000000
        /*021c*/ 	.short	0x010a
        /*021e*/ 	.byte	0x04
	.zero		1


	//   ....[25]....
        /*0220*/ 	.word	0x00001c40
        /*0224*/ 	.word	0x000000ff
        /*0228*/ 	.word	0x00000000
        /*022c*/ 	.short	0x010a
        /*022e*/ 	.byte	0x04
	.zero		1


	//   ....[26]....
        /*0230*/ 	.word	0x00001ea0
        /*0234*/ 	.word	0x000000ff
        /*0238*/ 	.word	0x00000000
        /*023c*/ 	.short	0x0101
        /*023e*/ 	.byte	0x04
	.zero		1


	//   ....[27]....
        /*0240*/ 	.word	0x00002050
        /*0244*/ 	.word	0x000000ff
        /*0248*/ 	.word	0x00000000
        /*024c*/ 	.short	0x0101
        /*024e*/ 	.byte	0x06
	.zero		1


	//   ....[28]....
        /*0250*/ 	.word	0x00002820
        /*0254*/ 	.word	0x000000ff
        /*0258*/ 	.word	0x00000060
        /*025c*/ 	.short	0x010a
        /*025e*/ 	.byte	0x33
	.zero		1


	//   ....[29]....
        /*0260*/ 	.word	0x000046b0
        /*0264*/ 	.word	0x000000ff
        /*0268*/ 	.word	0x00000000
        /*026c*/ 	.short	0x0101
        /*026e*/ 	.byte	0x04
	.zero		1


	//   ....[30]....
        /*0270*/ 	.word	0x00004780
        /*0274*/ 	.word	0x00000000
        /*0278*/ 	.word	0x00000060
        /*027c*/ 	.short	0x010a
        /*027e*/ 	.byte	0x3f
	.zero		1


	//   ....[31]....
        /*0280*/ 	.word	0x000065c0
        /*0284*/ 	.word	0x000000ff
        /*0288*/ 	.word	0x00000000
        /*028c*/ 	.short	0x0101
        /*028e*/ 	.byte	0x04
	.zero		1


	//   ....[32]....
        /*0290*/ 	.word	0x000066b0
        /*0294*/ 	.word	0x00000003
        /*0298*/ 	.word	0x00000060
        /*029c*/ 	.short	0x010a
        /*029e*/ 	.byte	0x3f
	.zero		1


	//   ....[33]....
        /*02a0*/ 	.word	0x00008520
        /*02a4*/ 	.word	0x000000ff
        /*02a8*/ 	.word	0x00000000
        /*02ac*/ 	.short	0x0101
        /*02ae*/ 	.byte	0x04
	.zero		1


	//   ....[34]....
        /*02b0*/ 	.word	0x000085f0
        /*02b4*/ 	.word	0x00000003
        /*02b8*/ 	.word	0x00000060
        /*02bc*/ 	.short	0x010a
        /*02be*/ 	.byte	0x3f
	.zero		1


	//   ....[35]....
        /*02c0*/ 	.word	0x0000a420
        /*02c4*/ 	.word	0x000000ff
        /*02c8*/ 	.word	0x00000000
        /*02cc*/ 	.short	0x0101
        /*02ce*/ 	.byte	0x04
	.zero		1


	//   ....[36]....
        /*02d0*/ 	.word	0x0000ad20
        /*02d4*/ 	.word	0x000000ff
        /*02d8*/ 	.word	0x00000000
        /*02dc*/ 	.short	0x0101
        /*02de*/ 	.byte	0x04
	.zero		1


	//   ....[37]....
        /*02e0*/ 	.word	0x0000b400
        /*02e4*/ 	.word	0x000000ff
        /*02e8*/ 	.word	0x000000a8
        /*02ec*/ 	.short	0x010a
        /*02ee*/ 	.byte	0x04
	.zero		1


	//   ....[38]....
        /*02f0*/ 	.word	0x0000b810
        /*02f4*/ 	.word	0x000000ff
        /*02f8*/ 	.word	0x00000080
        /*02fc*/ 	.short	0x010a
        /*02fe*/ 	.byte	0x05
	.zero		1


	//   ....[39]....
        /*0300*/ 	.word	0x0000b900
        /*0304*/ 	.word	0x000000ff
        /*0308*/ 	.word	0x00000060
        /*030c*/ 	.short	0x010b
        /*030e*/ 	.byte	0x05
	.zero		1


	//   ....[40]....
        /*0310*/ 	.word	0x0000b960
        /*0314*/ 	.word	0x000000ff
        /*0318*/ 	.word	0x00000000
        /*031c*/ 	.short	0x0101
        /*031e*/ 	.byte	0x04
	.zero		1


	//   ....[41]....
        /*0320*/ 	.word	0x0000b990
        /*0324*/ 	.word	0x000000ff
        /*0328*/ 	.word	0x00000088
        /*032c*/ 	.short	0x010a
        /*032e*/ 	.byte	0x05
	.zero		1


	//   ....[42]....
        /*0330*/ 	.word	0x0000baa0
        /*0334*/ 	.word	0x000000ff
        /*0338*/ 	.word	0x00000068
        /*033c*/ 	.short	0x010b
        /*033e*/ 	.byte	0x05
	.zero		1


	//   ....[43]....
        /*0340*/ 	.word	0x0000bb00
        /*0344*/ 	.word	0x000000ff
        /*0348*/ 	.word	0x00000000
        /*034c*/ 	.short	0x0101
        /*034e*/ 	.byte	0x04
	.zero		1


	//   ....[44]....
        /*0350*/ 	.word	0x0000bb30
        /*0354*/ 	.word	0x000000ff
        /*0358*/ 	.word	0x00000090
        /*035c*/ 	.short	0x010a
        /*035e*/ 	.byte	0x05
	.zero		1


	//   ....[45]....
        /*0360*/ 	.word	0x0000bc40
        /*0364*/ 	.word	0x000000ff
        /*0368*/ 	.word	0x00000070
        /*036c*/ 	.short	0x010b
        /*036e*/ 	.byte	0x05
	.zero		1


	//   ....[46]....
        /*0370*/ 	.word	0x0000bca0
        /*0374*/ 	.word	0x000000ff
        /*0378*/ 	.word	0x00000000
        /*037c*/ 	.short	0x0101
        /*037e*/ 	.byte	0x04
	.zero		1


	//   ....[47]....
        /*0380*/ 	.word	0x0000bcd0
        /*0384*/ 	.word	0x000000ff
        /*0388*/ 	.word	0x00000098
        /*038c*/ 	.short	0x010a
        /*038e*/ 	.byte	0x05
	.zero		1


	//   ....[48]....
        /*0390*/ 	.word	0x0000bde0
        /*0394*/ 	.word	0x000000ff
        /*0398*/ 	.word	0x00000078
        /*039c*/ 	.short	0x010b
        /*039e*/ 	.byte	0x05
	.zero		1


	//   ....[49]....
        /*03a0*/ 	.word	0x0000bec0
        /*03a4*/ 	.word	0x000000ff
        /*03a8*/ 	.word	0x00000000
        /*03ac*/ 	.short	0x0101
        /*03ae*/ 	.byte	0x04
	.zero		1


	//   ....[50]....
        /*03b0*/ 	.word	0x0000c510
        /*03b4*/ 	.word	0x00000003
        /*03b8*/ 	.word	0x00000080
        /*03bc*/ 	.short	0x010a
        /*03be*/ 	.byte	0x3f
	.zero		1


	//   ....[51]....
        /*03c0*/ 	.word	0x0000c550
        /*03c4*/ 	.word	0x00000003
        /*03c8*/ 	.word	0x00000088
        /*03cc*/ 	.short	0x010a
        /*03ce*/ 	.byte	0x3f
	.zero		1


	//   ....[52]....
        /*03d0*/ 	.word	0x0000c590
        /*03d4*/ 	.word	0x00000003
        /*03d8*/ 	.word	0x00000090
        /*03dc*/ 	.short	0x010a
        /*03de*/ 	.byte	0x3f
	.zero		1


	//   ....[53]....
        /*03e0*/ 	.word	0x0000c5e0
        /*03e4*/ 	.word	0x00000003
        /*03e8*/ 	.word	0x00000098
        /*03ec*/ 	.short	0x010a
        /*03ee*/ 	.byte	0x3f
	.zero		1


	//   ....[54]....
        /*03f0*/ 	.word	0x0000c910
        /*03f4*/ 	.word	0x0000000f
        /*03f8*/ 	.word	0x00000030
        /*03fc*/ 	.short	0x010a
        /*03fe*/ 	.byte	0x3f
	.zero		1


	//   ....[55]....
        /*0400*/ 	.word	0x0000cc60
        /*0404*/ 	.word	0x00000006
        /*0408*/ 	.word	0x000000a8
        /*040c*/ 	.short	0x0101
        /*040e*/ 	.byte	0x3f
	.zero		1


	//   ....[56]....
        /*0410*/ 	.word	0x0000d3a0
        /*0414*/ 	.word	0x00000007
        /*0418*/ 	.word	0x00000000
        /*041c*/ 	.short	0x010a
        /*041e*/ 	.byte	0x3f
	.zero		1


	//   ....[57]....
        /*0420*/ 	.word	0x0000d420
        /*0424*/ 	.word	0x00000009
        /*0428*/ 	.word	0x00000000
        /*042c*/ 	.short	0x010a
        /*042e*/ 	.byte	0x3f
	.zero		1


	//   ....[58]....
        /*0430*/ 	.word	0x0000d4b0
        /*0434*/ 	.word	0x00000006
        /*0438*/ 	.word	0x00000000
        /*043c*/ 	.short	0x010a
        /*043e*/ 	.byte	0x3f
	.zero		1


	//   ....[59]....
        /*0440*/ 	.word	0x0000d540
        /*0444*/ 	.word	0x00000009
        /*0448*/ 	.word	0x00000000
        /*044c*/ 	.short	0x010a
        /*044e*/ 	.byte	0x3f
	.zero		1


	//   ....[60]....
        /*0450*/ 	.word	0x0000d5d0
        /*0454*/ 	.word	0x00000006
        /*0458*/ 	.word	0x00000000
        /*045c*/ 	.short	0x010a
        /*045e*/ 	.byte	0x3f
	.zero		1


	//   ....[61]....
        /*0460*/ 	.word	0x0000d660
        /*0464*/ 	.word	0x00000003
        /*0468*/ 	.word	0x00000000
        /*046c*/ 	.short	0x010a
        /*046e*/ 	.byte	0x3f
	.zero		1


	//   ....[62]....
        /*0470*/ 	.word	0x0000d6c0
        /*0474*/ 	.word	0x00000003
        /*0478*/ 	.word	0x00000000
        /*047c*/ 	.short	0x010a
        /*047e*/ 	.byte	0x3f
	.zero		1


	//   ....[63]....
        /*0480*/ 	.word	0x0000d720
        /*0484*/ 	.word	0x00000004
        /*0488*/ 	.word	0x00000000
        /*048c*/ 	.short	0x010a
        /*048e*/ 	.byte	0x3f
	.zero		1


	//   ....[64]....
        /*0490*/ 	.word	0x0000d780
        /*0494*/ 	.word	0x00000004
        /*0498*/ 	.word	0x00000060
        /*049c*/ 	.short	0x010a
        /*049e*/ 	.byte	0x3f
	.zero		1


	//   ....[65]....
        /*04a0*/ 	.word	0x0000d7d0
        /*04a4*/ 	.word	0x00000000
        /*04a8*/ 	.word	0x00000060
        /*04ac*/ 	.short	0x010a
        /*04ae*/ 	.byte	0x3f
	.zero		1


	//   ....[66]....
        /*04b0*/ 	.word	0x0000d820
        /*04b4*/ 	.word	0x00000003
        /*04b8*/ 	.word	0x00000060
        /*04bc*/ 	.short	0x010a
        /*04be*/ 	.byte	0x3f
	.zero		1


	//   ....[67]....
        /*04c0*/ 	.word	0x0000d870
        /*04c4*/ 	.word	0x00000003
        /*04c8*/ 	.word	0x00000060
        /*04cc*/ 	.short	0x010a
        /*04ce*/ 	.byte	0x3f
	.zero		1


	//   ....[68]....
        /*04d0*/ 	.word	0x0000d8d0
        /*04d4*/ 	.word	0x00000003
        /*04d8*/ 	.word	0x000000a8
        /*04dc*/ 	.short	0x010a
        /*04de*/ 	.byte	0x3f
	.zero		1


	//   ....[69]....
        /*04e0*/ 	.word	0x0000d930
        /*04e4*/ 	.word	0x00000005
        /*04e8*/ 	.word	0x00000080
        /*04ec*/ 	.short	0x010a
        /*04ee*/ 	.byte	0x3f
	.zero		1


	//   ....[70]....
        /*04f0*/ 	.word	0x0000d990
        /*04f4*/ 	.word	0x00000005
        /*04f8*/ 	.word	0x00000088
        /*04fc*/ 	.short	0x010a
        /*04fe*/ 	.byte	0x3f
	.zero		1


	//   ....[71]....
        /*0500*/ 	.word	0x0000d9f0
        /*0504*/ 	.word	0x00000005
        /*0508*/ 	.word	0x00000090
        /*050c*/ 	.short	0x010a
        /*050e*/ 	.byte	0x3f
	.zero		1


	//   ....[72]....
        /*0510*/ 	.word	0x0000da50
        /*0514*/ 	.word	0x00000005
        /*0518*/ 	.word	0x00000098
        /*051c*/ 	.short	0x010a
        /*051e*/ 	.byte	0x3f
	.zero		1


	//   ....[73]....
        /*0520*/ 	.word	0x0000daa0
        /*0524*/ 	.word	0x00000003
        /*0528*/ 	.word	0x00000080
        /*052c*/ 	.short	0x010a
        /*052e*/ 	.byte	0x3f
	.zero		1


	//   ....[74]....
        /*0530*/ 	.word	0x0000daf0
        /*0534*/ 	.word	0x00000003
        /*0538*/ 	.word	0x00000088
        /*053c*/ 	.short	0x010a
        /*053e*/ 	.byte	0x3f
	.zero		1


	//   ....[75]....
        /*0540*/ 	.word	0x0000db40
        /*0544*/ 	.word	0x00000003
        /*0548*/ 	.word	0x00000090
        /*054c*/ 	.short	0x010a
        /*054e*/ 	.byte	0x3f
	.zero		1


	//   ....[76]....
        /*0550*/ 	.word	0x0000dc10
        /*0554*/ 	.word	0x0000000f
        /*0558*/ 	.word	0x00000030
        /*055c*/ 	.short	0x010a
        /*055e*/ 	.byte	0x3f
	.zero		1


	//   ....[77]....
        /*0560*/ 	.word	0x0000dce0
        /*0564*/ 	.word	0x00000007
        /*0568*/ 	.word	0x00000000
        /*056c*/ 	.short	0x010a
        /*056e*/ 	.byte	0x3f
	.zero		1


	//   ....[78]....
        /*0570*/ 	.word	0x0000dd30
        /*0574*/ 	.word	0x00000009
        /*0578*/ 	.word	0x00000000
        /*057c*/ 	.short	0x010a
        /*057e*/ 	.byte	0x3f
	.zero		1


	//   ....[79]....
        /*0580*/ 	.word	0x0000dd80
        /*0584*/ 	.word	0x00000006
        /*0588*/ 	.word	0x00000000
        /*058c*/ 	.short	0x010a
        /*058e*/ 	.byte	0x3f
	.zero		1


	//   ....[80]....
        /*0590*/ 	.word	0x0000ddd0
        /*0594*/ 	.word	0x00000009
        /*0598*/ 	.word	0x00000000
        /*059c*/ 	.short	0x010a
        /*059e*/ 	.byte	0x3f
	.zero		1


	//   ....[81]....
        /*05a0*/ 	.word	0x0000de20
        /*05a4*/ 	.word	0x00000006
        /*05a8*/ 	.word	0x00000000
        /*05ac*/ 	.short	0x010a
        /*05ae*/ 	.byte	0x3f
	.zero		1


	//----- nvinfo : EIATTR_NUM_MBARRIERS
	.align		4
.L_40:
        /*05b0*/ 	.byte	0x03, 0x38
        /*05b2*/ 	.short	0x0016


	//----- nvinfo : EIATTR_EXIT_INSTR_OFFSETS
	.align		4
        /*05b4*/ 	.byte	0x04, 0x1c
        /*05b6*/ 	.short	(.L_42 - .L_41)


	//   ....[0]....
.L_41:
        /*05b8*/ 	.word	0x0000d6b0


	//----- nvinfo : EIATTR_MAX_THREADS
	.align		4
.L_42:
        /*05bc*/ 	.byte	0x04, 0x05
        /*05be*/ 	.short	(.L_44 - .L_43)
.L_43:
        /*05c0*/ 	.word	0x00000180
        /*05c4*/ 	.word	0x00000001
        /*05c8*/ 	.word	0x00000001


	//----- nvinfo : EIATTR_CRS_STACK_SIZE
	.align		4
.L_44:
        /*05cc*/ 	.byte	0x04, 0x1e
        /*05ce*/ 	.short	(.L_46 - .L_45)
.L_45:
        /*05d0*/ 	.word	0x00000000


	//----- nvinfo : EIATTR_CBANK_PARAM_SIZE
	.align		4
.L_46:
        /*05d4*/ 	.byte	0x03, 0x19
        /*05d6*/ 	.short	0x0770


	//----- nvinfo : EIATTR_PARAM_CBANK
	.align		4
        /*05d8*/ 	.byte	0x04, 0x0a
        /*05da*/ 	.short	(.L_48 - .L_47)
	.align		4
.L_47:
        /*05dc*/ 	.word	index@(.nv.constant0._ZN7cutlass13device_kernelINS_4gemm6kernel13GemmUniversalIN4cute5tupleIJiiiiEEENS1_10collective13CollectiveMmaINS1_34MainloopSm90TmaGmmaWarpSpecializedILi6ENS5_IJNS4_1CILi1EEESB_SB_EEENS1_35KernelTmaWarpSpecializedCooperativeEEENS5_IJNSA_ILi128EEESF_NSA_ILi64EEEEEENS_10bfloat16_tENS5_IJlSB_lEEESI_SJ_NS4_8TiledMMAINS4_8MMA_AtomIJNS4_4SM904GMMA28MMA_64x128x16_F32BF16BF16_SSILNSN_5MajorE0ELSP_0ELNSN_7ScaleInE1ELSQ_1EEEEEENS4_6LayoutINS5_IJNSA_ILi2EEESB_SB_EEENS5_IJSB_NSA_ILi0EEESW_EEEEENS5_IJNS4_10UnderscoreESZ_SZ_EEEEENS4_13SM90_TMA_LOADENS4_14ComposedLayoutINS4_7SwizzleILi3ELi4ELi3EEENS4_18smem_ptr_flag_bitsILi16EEENST_INS5_IJNSA_ILi8EEESG_EEENS5_IJSG_SB_EEEEEEEvNS4_8identityES12_S1C_vS1D_EENS_8epilogue10collective18CollectiveEpilogueINS1F_22Sm90TmaWarpSpecializedILi4ELi2ELi16ELb1ELb0EEEJSH_NS5_IJSF_NSA_ILi32EEEEEESI_SJ_SI_SJ_NS1F_6fusion15FusionCallbacksIS1J_NS1M_13LinCombEltActINS1F_6thread4SiLuESI_fSI_fLNS_15FloatRoundStyleE2EEESH_S1L_JEEES12_NS13_INS14_ILi2ELi4ELi3EEES17_NST_INS5_IJS18_S1K_EEENS5_IJS1K_SB_EEEEEEENS4_17SM75_U32x4_LDSM_NENS4_14SM90_TMA_STOREES1Y_NS4_17SM90_U32x4_STSM_NENS4_9Copy_AtomIJS21_NS_6half_tEEEEvEEEvvEEEEvNT_6ParamsE)
        /*05e0*/ 	.short	0x0210
        /*05e2*/ 	.short	0x0770


	//----- nvinfo : EIATTR_SW_WAR
	.align		4
.L_48:
        /*05e4*/ 	.byte	0x04, 0x36
        /*05e6*/ 	.short	(.L_50 - .L_49)
.L_49:
        /*05e8*/ 	.word	0x00000008
.L_50:


//--------------------- .nv.callgraph             --------------------------
	.section	.nv.callgraph,"",@"SHT_CUDA_CALLGRAPH"
	.align	4
	.sectionentsize	8
	.align		4
        /*0000*/ 	.word	0x00000000
	.align		4
        /*0004*/ 	.word	0xffffffff
	.align		4
        /*0008*/ 	.word	index@(_ZN7cutlass13device_kernelINS_4gemm6kernel13GemmUniversalIN4cute5tupleIJiiiiEEENS1_10collective13CollectiveMmaINS1_34MainloopSm90TmaGmmaWarpSpecializedILi6ENS5_IJNS4_1CILi1EEESB_SB_EEENS1_35KernelTmaWarpSpecializedCooperativeEEENS5_IJNSA_ILi128EEESF_NSA_ILi64EEEEEENS_10bfloat16_tENS5_IJlSB_lEEESI_SJ_NS4_8TiledMMAINS4_8MMA_AtomIJNS4_4SM904GMMA28MMA_64x128x16_F32BF16BF16_SSILNSN_5MajorE0ELSP_0ELNSN_7ScaleInE1ELSQ_1EEEEEENS4_6LayoutINS5_IJNSA_ILi2EEESB_SB_EEENS5_IJSB_NSA_ILi0EEESW_EEEEENS5_IJNS4_10UnderscoreESZ_SZ_EEEEENS4_13SM90_TMA_LOADENS4_14ComposedLayoutINS4_7SwizzleILi3ELi4ELi3EEENS4_18smem_ptr_flag_bitsILi16EEENST_INS5_IJNSA_ILi8EEESG_EEENS5_IJSG_SB_EEEEEEEvNS4_8identityES12_S1C_vS1D_EENS_8epilogue10collective18CollectiveEpilogueINS1F_22Sm90TmaWarpSpecializedILi4ELi2ELi16ELb1ELb0EEEJSH_NS5_IJSF_NSA_ILi32EEEEEESI_SJ_SI_SJ_NS1F_6fusion15FusionCallbacksIS1J_NS1M_13LinCombEltActINS1F_6thread4SiLuESI_fSI_fLNS_15FloatRoundStyleE2EEESH_S1L_JEEES12_NS13_INS14_ILi2ELi4ELi3EEES17_NST_INS5_IJS18_S1K_EEENS5_IJS1K_SB_EEEEEEENS4_17SM75_U32x4_LDSM_NENS4_14SM90_TMA_STOREES1Y_NS4_17SM90_U32x4_STSM_NENS4_9Copy_AtomIJS21_NS_6half_tEEEEvEEEvvEEEEvNT_6ParamsE)
	.align		4
        /*000c*/ 	.word	index@(__assertfail)
	.align		4
        /*0010*/ 	.word	0x00000000
	.align		4
        /*0014*/ 	.word	0xfffffffe
	.align		4
        /*0018*/ 	.word	0x00000000
	.align		4
        /*001c*/ 	.word	0xfffffffd
	.align		4
        /*0020*/ 	.word	0x00000000
	.align		4
        /*0024*/ 	.word	0xfffffffc


//--------------------- .nv.constant4             --------------------------
	.section	.nv.constant4,"a",@progbits
	.align	8
	.align		8
.nv.constant4:
        /*0000*/ 	.dword	__assertfail
	.align		8
        /*0008*/ 	.dword	__unnamed_1
	.align		8
        /*0010*/ 	.dword	__unnamed_2
	.align		8
        /*0018*/ 	.dword	_ZN39_INTERNAL_8f520030_4_k_cu_d7bd6432_27884cuda3std3__45__cpo5beginE
	.align		8
        /*0020*/ 	.dword	_ZN39_INTERNAL_8f520030_4_k_cu_d7bd6432_27884cuda3std3__45__cpo3endE
	.align		8
        /*0028*/ 	.dword	_ZN39_INTERNAL_8f520030_4_k_cu_d7bd6432_27884cuda3std3__45__cpo6cbeginE
	.align		8
        /*0030*/ 	.dword	_ZN39_INTERNAL_8f520030_4_k_cu_d7bd6432_27884cuda3std3__45__cpo4cendE
	.align		8
        /*0038*/ 	.dword	_ZN39_INTERNAL_8f520030_4_k_cu_d7bd6432_27884cuda3std3__441_GLOBAL__N__8f520030_4_k_cu_d7bd6432_27886ignoreE
	.align		8
        /*0040*/ 	.dword	_ZN39_INTERNAL_8f520030_4_k_cu_d7bd6432_27884cuda3std3__419piecewise_constructE
	.align		8
        /*0048*/ 	.dword	_ZN39_INTERNAL_8f520030_4_k_cu_d7bd6432_27884cuda3std3__48in_placeE
	.align		8
        /*0050*/ 	.dword	_ZN39_INTERNAL_8f520030_4_k_cu_d7bd6432_27884cuda3std6ranges3__45__cpo4swapE
	.align		8
        /*0058*/ 	.dword	_ZN39_INTERNAL_8f520030_4_k_cu_d7bd6432_27884cuda3std6ranges3__45__cpo9iter_moveE
	.align		8
        /*0060*/ 	.dword	_ZN39_INTERNAL_8f520030_4_k_cu_d7bd6432_27884cute7productE
	.align		8
        /*0068*/ 	.dword	_ZN39_INTERNAL_8f520030_4_k_cu_d7bd6432_27884cute1_E
	.align		8
        /*0070*/ 	.dword	$str$22
	.align		8
        /*0078*/ 	.dword	$str$23
	.align		8
        /*0080*/ 	.dword	$str$26
	.align		8
        /*0088*/ 	.dword	$str$27


//--------------------- .text._ZN7cutlass13device_kernelINS_4gemm6kernel13GemmUniversalIN4cute5tupleIJiiiiEEENS1_10collective13CollectiveMmaINS1_34MainloopSm90TmaGmmaWarpSpecializedILi6ENS5_IJNS4_1CILi1EEESB_SB_EEENS1_35KernelTmaWarpSpecializedCooperativeEEENS5_IJNSA_ILi128EEESF_NSA_ILi64EEEEEENS_10bfloat16_tENS5_IJlSB_lEEESI_SJ_NS4_8TiledMMAINS4_8MMA_AtomIJNS4_4SM904GMMA28MMA_64x128x16_F32BF16BF16_SSILNSN_5MajorE0ELSP_0ELNSN_7ScaleInE1ELSQ_1EEEEEENS4_6LayoutINS5_IJNSA_ILi2EEESB_SB_EEENS5_IJSB_NSA_ILi0EEESW_EEEEENS5_IJNS4_10UnderscoreESZ_SZ_EEEEENS4_13SM90_TMA_LOADENS4_14ComposedLayoutINS4_7SwizzleILi3ELi4ELi3EEENS4_18smem_ptr_flag_bitsILi16EEENST_INS5_IJNSA_ILi8EEESG_EEENS5_IJSG_SB_EEEEEEEvNS4_8identityES12_S1C_vS1D_EENS_8epilogue10collective18CollectiveEpilogueINS1F_22Sm90TmaWarpSpecializedILi4ELi2ELi16ELb1ELb0EEEJSH_NS5_IJSF_NSA_ILi32EEEEEESI_SJ_SI_SJ_NS1F_6fusion15FusionCallbacksIS1J_NS1M_13LinCombEltActINS1F_6thread4SiLuESI_fSI_fLNS_15FloatRoundStyleE2EEESH_S1L_JEEES12_NS13_INS14_ILi2ELi4ELi3EEES17_NST_INS5_IJS18_S1K_EEENS5_IJS1K_SB_EEEEEEENS4_17SM75_U32x4_LDSM_NENS4_14SM90_TMA_STOREES1Y_NS4_17SM90_U32x4_STSM_NENS4_9Copy_AtomIJS21_NS_6half_tEEEEvEEEvvEEEEvNT_6ParamsE --------------------------
	.section	.text._ZN7cutlass13device_kernelINS_4gemm6kernel13GemmUniversalIN4cute5tupleIJiiiiEEENS1_10collective13CollectiveMmaINS1_34MainloopSm90TmaGmmaWarpSpecializedILi6ENS5_IJNS4_1CILi1EEESB_SB_EEENS1_35KernelTmaWarpSpecializedCooperativeEEENS5_IJNSA_ILi128EEESF_NSA_ILi64EEEEEENS_10bfloat16_tENS5_IJlSB_lEEESI_SJ_NS4_8TiledMMAINS4_8MMA_AtomIJNS4_4SM904GMMA28MMA_64x128x16_F32BF16BF16_SSILNSN_5MajorE0ELSP_0ELNSN_7ScaleInE1ELSQ_1EEEEEENS4_6LayoutINS5_IJNSA_ILi2EEESB_SB_EEENS5_IJSB_NSA_ILi0EEESW_EEEEENS5_IJNS4_10UnderscoreESZ_SZ_EEEEENS4_13SM90_TMA_LOADENS4_14ComposedLayoutINS4_7SwizzleILi3ELi4ELi3EEENS4_18smem_ptr_flag_bitsILi16EEENST_INS5_IJNSA_ILi8EEESG_EEENS5_IJSG_SB_EEEEEEEvNS4_8identityES12_S1C_vS1D_EENS_8epilogue10collective18CollectiveEpilogueINS1F_22Sm90TmaWarpSpecializedILi4ELi2ELi16ELb1ELb0EEEJSH_NS5_IJSF_NSA_ILi32EEEEEESI_SJ_SI_SJ_NS1F_6fusion15FusionCallbacksIS1J_NS1M_13LinCombEltActINS1F_6thread4SiLuESI_fSI_fLNS_15FloatRoundStyleE2EEESH_S1L_JEEES12_NS13_INS14_ILi2ELi4ELi3EEES17_NST_INS5_IJS18_S1K_EEENS5_IJS1K_SB_EEEEEEENS4_17SM75_U32x4_LDSM_NENS4_14SM90_TMA_STOREES1Y_NS4_17SM90_U32x4_STSM_NENS4_9Copy_AtomIJS21_NS_6half_tEEEEvEEEvvEEEEvNT_6ParamsE,"ax",@progbits
	.align	128
.text._ZN7cutlass13device_kernelINS_4gemm6kernel13GemmUniversalIN4cute5tupleIJiiiiEEENS1_10collective13CollectiveMmaINS1_34MainloopSm90TmaGmmaWarpSpecializedILi6ENS5_IJNS4_1CILi1EEESB_SB_EEENS1_35KernelTmaWarpSpecializedCooperativeEEENS5_IJNSA_ILi128EEESF_NSA_ILi64EEEEEENS_10bfloat16_tENS5_IJlSB_lEEESI_SJ_NS4_8TiledMMAINS4_8MMA_AtomIJNS4_4SM904GMMA28MMA_64x128x16_F32BF16BF16_SSILNSN_5MajorE0ELSP_0ELNSN_7ScaleInE1ELSQ_1EEEEEENS4_6LayoutINS5_IJNSA_ILi2EEESB_SB_EEENS5_IJSB_NSA_ILi0EEESW_EEEEENS5_IJNS4_10UnderscoreESZ_SZ_EEEEENS4_13SM90_TMA_LOADENS4_14ComposedLayoutINS4_7SwizzleILi3ELi4ELi3EEENS4_18smem_ptr_flag_bitsILi16EEENST_INS5_IJNSA_ILi8EEESG_EEENS5_IJSG_SB_EEEEEEEvNS4_8identityES12_S1C_vS1D_EENS_8epilogue10collective18CollectiveEpilogueINS1F_22Sm90TmaWarpSpecializedILi4ELi2ELi16ELb1ELb0EEEJSH_NS5_IJSF_NSA_ILi32EEEEEESI_SJ_SI_SJ_NS1F_6fusion15FusionCallbacksIS1J_NS1M_13LinCombEltActINS1F_6thread4SiLuESI_fSI_fLNS_15FloatRoundStyleE2EEESH_S1L_JEEES12_NS13_INS14_ILi2ELi4ELi3EEES17_NST_INS5_IJS18_S1K_EEENS5_IJS1K_SB_EEEEEEENS4_17SM75_U32x4_LDSM_NENS4_14SM90_TMA_STOREES1Y_NS4_17SM90_U32x4_STSM_NENS4_9Copy_AtomIJS21_NS_6half_tEEEEvEEEvvEEEEvNT_6ParamsE:
        .type           _ZN7cutlass13device_kernelINS_4gemm6kernel13GemmUniversalIN4cute5tupleIJiiiiEEENS1_10collective13CollectiveMmaINS1_34MainloopSm90TmaGmmaWarpSpecializedILi6ENS5_IJNS4_1CILi1EEESB_SB_EEENS1_35KernelTmaWarpSpecializedCooperativeEEENS5_IJNSA_ILi128EEESF_NSA_ILi64EEEEEENS_10bfloat16_tENS5_IJlSB_lEEESI_SJ_NS4_8TiledMMAINS4_8MMA_AtomIJNS4_4SM904GMMA28MMA_64x128x16_F32BF16BF16_SSILNSN_5MajorE0ELSP_0ELNSN_7ScaleInE1ELSQ_1EEEEEENS4_6LayoutINS5_IJNSA_ILi2EEESB_SB_EEENS5_IJSB_NSA_ILi0EEESW_EEEEENS5_IJNS4_10UnderscoreESZ_SZ_EEEEENS4_13SM90_TMA_LOADENS4_14ComposedLayoutINS4_7SwizzleILi3ELi4ELi3EEENS4_18smem_ptr_flag_bitsILi16EEENST_INS5_IJNSA_ILi8EEESG_EEENS5_IJSG_SB_EEEEEEEvNS4_8identityES12_S1C_vS1D_EENS_8epilogue10collective18CollectiveEpilogueINS1F_22Sm90TmaWarpSpecializedILi4ELi2ELi16ELb1ELb0EEEJSH_NS5_IJSF_NSA_ILi32EEEEEESI_SJ_SI_SJ_NS1F_6fusion15FusionCallbacksIS1J_NS1M_13LinCombEltActINS1F_6thread4SiLuESI_fSI_fLNS_15FloatRoundStyleE2EEESH_S1L_JEEES12_NS13_INS14_ILi2ELi4ELi3EEES17_NST_INS5_IJS18_S1K_EEENS5_IJS1K_SB_EEEEEEENS4_17SM75_U32x4_LDSM_NENS4_14SM90_TMA_STOREES1Y_NS4_17SM90_U32x4_STSM_NENS4_9Copy_AtomIJS21_NS_6half_tEEEEvEEEvvEEEEvNT_6ParamsE,@function
        .size           _ZN7cutlass13device_kernelINS_4gemm6kernel13GemmUniversalIN4cute5tupleIJiiiiEEENS1_10collective13CollectiveMmaINS1_34MainloopSm90TmaGmmaWarpSpecializedILi6ENS5_IJNS4_1CILi1EEESB_SB_EEENS1_35KernelTmaWarpSpecializedCooperativeEEENS5_IJNSA_ILi128EEESF_NSA_ILi64EEEEEENS_10bfloat16_tENS5_IJlSB_lEEESI_SJ_NS4_8TiledMMAINS4_8MMA_AtomIJNS4_4SM904GMMA28MMA_64x128x16_F32BF16BF16_SSILNSN_5MajorE0ELSP_0ELNSN_7ScaleInE1ELSQ_1EEEEEENS4_6LayoutINS5_IJNSA_ILi2EEESB_SB_EEENS5_IJSB_NSA_ILi0EEESW_EEEEENS5_IJNS4_10UnderscoreESZ_SZ_EEEEENS4_13SM90_TMA_LOADENS4_14ComposedLayoutINS4_7SwizzleILi3ELi4ELi3EEENS4_18smem_ptr_flag_bitsILi16EEENST_INS5_IJNSA_ILi8EEESG_EEENS5_IJSG_SB_EEEEEEEvNS4_8identityES12_S1C_vS1D_EENS_8epilogue10collective18CollectiveEpilogueINS1F_22Sm90TmaWarpSpecializedILi4ELi2ELi16ELb1ELb0EEEJSH_NS5_IJSF_NSA_ILi32EEEEEESI_SJ_SI_SJ_NS1F_6fusion15FusionCallbacksIS1J_NS1M_13LinCombEltActINS1F_6thread4SiLuESI_fSI_fLNS_15FloatRoundStyleE2EEESH_S1L_JEEES12_NS13_INS14_ILi2ELi4ELi3EEES17_NST_INS5_IJS18_S1K_EEENS5_IJS1K_SB_EEEEEEENS4_17SM75_U32x4_LDSM_NENS4_14SM90_TMA_STOREES1Y_NS4_17SM90_U32x4_STSM_NENS4_9Copy_AtomIJS21_NS_6half_tEEEEvEEEvvEEEEvNT_6ParamsE,(.L_x_388 - _ZN7cutlass13device_kernelINS_4gemm6kernel13GemmUniversalIN4cute5tupleIJiiiiEEENS1_10collective13CollectiveMmaINS1_34MainloopSm90TmaGmmaWarpSpecializedILi6ENS5_IJNS4_1CILi1EEESB_SB_EEENS1_35KernelTmaWarpSpecializedCooperativeEEENS5_IJNSA_ILi128EEESF_NSA_ILi64EEEEEENS_10bfloat16_tENS5_IJlSB_lEEESI_SJ_NS4_8TiledMMAINS4_8MMA_AtomIJNS4_4SM904GMMA28MMA_64x128x16_F32BF16BF16_SSILNSN_5MajorE0ELSP_0ELNSN_7ScaleInE1ELSQ_1EEEEEENS4_6LayoutINS5_IJNSA_ILi2EEESB_SB_EEENS5_IJSB_NSA_ILi0EEESW_EEEEENS5_IJNS4_10UnderscoreESZ_SZ_EEEEENS4_13SM90_TMA_LOADENS4_14ComposedLayoutINS4_7SwizzleILi3ELi4ELi3EEENS4_18smem_ptr_flag_bitsILi16EEENST_INS5_IJNSA_ILi8EEESG_EEENS5_IJSG_SB_EEEEEEEvNS4_8identityES12_S1C_vS1D_EENS_8epilogue10collective18CollectiveEpilogueINS1F_22Sm90TmaWarpSpecializedILi4ELi2ELi16ELb1ELb0EEEJSH_NS5_IJSF_NSA_ILi32EEEEEESI_SJ_SI_SJ_NS1F_6fusion15FusionCallbacksIS1J_NS1M_13LinCombEltActINS1F_6thread4SiLuESI_fSI_fLNS_15FloatRoundStyleE2EEESH_S1L_JEEES12_NS13_INS14_ILi2ELi4ELi3EEES17_NST_INS5_IJS18_S1K_EEENS5_IJS1K_SB_EEEEEEENS4_17SM75_U32x4_LDSM_NENS4_14SM90_TMA_STOREES1Y_NS4_17SM90_U32x4_STSM_NENS4_9Copy_AtomIJS21_NS_6half_tEEEEvEEEvvEEEEvNT_6ParamsE)
        .other          _ZN7cutlass13device_kernelINS_4gemm6kernel13GemmUniversalIN4cute5tupleIJiiiiEEENS1_10collective13CollectiveMmaINS1_34MainloopSm90TmaGmmaWarpSpecializedILi6ENS5_IJNS4_1CILi1EEESB_SB_EEENS1_35KernelTmaWarpSpecializedCooperativeEEENS5_IJNSA_ILi128EEESF_NSA_ILi64EEEEEENS_10bfloat16_tENS5_IJlSB_lEEESI_SJ_NS4_8TiledMMAINS4_8MMA_AtomIJNS4_4SM904GMMA28MMA_64x128x16_F32BF16BF16_SSILNSN_5MajorE0ELSP_0ELNSN_7ScaleInE1ELSQ_1EEEEEENS4_6LayoutINS5_IJNSA_ILi2EEESB_SB_EEENS5_IJSB_NSA_ILi0EEESW_EEEEENS5_IJNS4_10UnderscoreESZ_SZ_EEEEENS4_13SM90_TMA_LOADENS4_14ComposedLayoutINS4_7SwizzleILi3ELi4ELi3EEENS4_18smem_ptr_flag_bitsILi16EEENST_INS5_IJNSA_ILi8EEESG_EEENS5_IJSG_SB_EEEEEEEvNS4_8identityES12_S1C_vS1D_EENS_8epilogue10collective18CollectiveEpilogueINS1F_22Sm90TmaWarpSpecializedILi4ELi2ELi16ELb1ELb0EEEJSH_NS5_IJSF_NSA_ILi32EEEEEESI_SJ_SI_SJ_NS1F_6fusion15FusionCallbacksIS1J_NS1M_13LinCombEltActINS1F_6thread4SiLuESI_fSI_fLNS_15FloatRoundStyleE2EEESH_S1L_JEEES12_NS13_INS14_ILi2ELi4ELi3EEES17_NST_INS5_IJS18_S1K_EEENS5_IJS1K_SB_EEEEEEENS4_17SM75_U32x4_LDSM_NENS4_14SM90_TMA_STOREES1Y_NS4_17SM90_U32x4_STSM_NENS4_9Copy_AtomIJS21_NS_6half_tEEEEvEEEvvEEEEvNT_6ParamsE,@"STO_CUDA_ENTRY STV_DEFAULT"
_ZN7cutlass13device_kernelINS_4gemm6kernel13GemmUniversalIN4cute5tupleIJiiiiEEENS1_10collective13CollectiveMmaINS1_34MainloopSm90TmaGmmaWarpSpecializedILi6ENS5_IJNS4_1CILi1EEESB_SB_EEENS1_35KernelTmaWarpSpecializedCooperativeEEENS5_IJNSA_ILi128EEESF_NSA_ILi64EEEEEENS_10bfloat16_tENS5_IJlSB_lEEESI_SJ_NS4_8TiledMMAINS4_8MMA_AtomIJNS4_4SM904GMMA28MMA_64x128x16_F32BF16BF16_SSILNSN_5MajorE0ELSP_0ELNSN_7ScaleInE1ELSQ_1EEEEEENS4_6LayoutINS5_IJNSA_ILi2EEESB_SB_EEENS5_IJSB_NSA_ILi0EEESW_EEEEENS5_IJNS4_10UnderscoreESZ_SZ_EEEEENS4_13SM90_TMA_LOADENS4_14ComposedLayoutINS4_7SwizzleILi3ELi4ELi3EEENS4_18smem_ptr_flag_bitsILi16EEENST_INS5_IJNSA_ILi8EEESG_EEENS5_IJSG_SB_EEEEEEEvNS4_8identityES12_S1C_vS1D_EENS_8epilogue10collective18CollectiveEpilogueINS1F_22Sm90TmaWarpSpecializedILi4ELi2ELi16ELb1ELb0EEEJSH_NS5_IJSF_NSA_ILi32EEEEEESI_SJ_SI_SJ_NS1F_6fusion15FusionCallbacksIS1J_NS1M_13LinCombEltActINS1F_6thread4SiLuESI_fSI_fLNS_15FloatRoundStyleE2EEESH_S1L_JEEES12_NS13_INS14_ILi2ELi4ELi3EEES17_NST_INS5_IJS18_S1K_EEENS5_IJS1K_SB_EEEEEEENS4_17SM75_U32x4_LDSM_NENS4_14SM90_TMA_STOREES1Y_NS4_17SM90_U32x4_STSM_NENS4_9Copy_AtomIJS21_NS_6half_tEEEEvEEEvvEEEEvNT_6ParamsE:
[----:B------:R-:W1:Y:S01]  /*0000*/  LDC R1, c[0x0][0x28] ;  /* 0x00000a00ff017b82 */ /* 0x000e620000000800 */
[----:B------:R-:W2:Y:S07]  /*0010*/  S2R R3, SR_TID.X ;  /* 0x0000000000037919 */ /* 0x000eae0000002100 */
[----:B------:R-:W3:Y:S01]  /*0020*/  LDC.64 R4, c[0x0][0x588] ;  /* 0x00016200ff047b82 */ /* 0x000ee20000000a00 */
[----:B------:R-:W-:Y:S01]  /*0030*/  ELECT P0, URZ, PT ;  /* 0x00000000003f782f */ /* 0x000fe20003800000 */
[----:B------:R-:W-:Y:S01]  /*0040*/  BSSY B0, `(.L_x_0) ;  /* 0x0000016000007945 */ /* 0x000fe20003800000 */
[----:B--2---:R-:W-:-:S02]  /*0050*/  SHF.R.U32.HI R11, RZ, 0x5, R3 ;  /* 0x00000005ff0b7819 */ /* 0x004fc40000011603 */
[----:B------:R-:W-:-:S03]  /*0060*/  SHF.R.U32.HI R2, RZ, 0x7, R3 ;  /* 0x00000007ff027819 */ /* 0x000fc60000011603 */
[----:B------:R-:W2:Y:S04]  /*0070*/  SHFL.IDX PT, R0, R11, RZ, 0x1f ;  /* 0x00001fff0b007589 */ /* 0x000ea800000e0000 */
[----:B------:R4:W1:Y:S01]  /*0080*/  SHFL.IDX PT, R12, R2, RZ, 0x1f ;  /* 0x00001fff020c7589 */ /* 0x00086200000e0000 */
[----:B--2---:R-:W-:Y:S02]  /*0090*/  ISETP.NE.OR P0, PT, R0, RZ, !P0 ;  /* 0x000000ff0000720c */ /* 0x004fe40004705670 */
[----:B------:R-:W-:-:S11]  /*00a0*/  SHF.R.S32.HI R7, RZ, 0x1f, R0 ;  /* 0x0000001fff077819 */ /* 0x000fd60000011400 */
[----:B-1-34-:R-:W-:Y:S05]  /*00b0*/  @P0 BRA `(.L_x_1) ;  /* 0x0000000000380947 */ /* 0x01afea0003800000 */
[----:B------:R-:W-:Y:S02]  /*00c0*/  ULDC.64 UR4, c[0x0][0x198] ;  /* 0x0000660000047ab9 */ /* 0x000fe40000000a00 */
[----:B------:R-:W-:Y:S02]  /*00d0*/  UIADD3 UR6, UP0, UR4, 0xf0, URZ ;  /* 0x000000f004067890 */ /* 0x000fe4000ff1e03f */
[----:B------:R-:W-:Y:S02]  /*00e0*/  UIADD3 UR8, UP1, UR4, 0x1f0, URZ ;  /* 0x000001f004087890 */ /* 0x000fe4000ff3e03f */
[----:B------:R-:W-:Y:S02]  /*00f0*/  UIADD3 UR10, UP2, UR4, 0x3f0, URZ ;  /* 0x000003f0040a7890 */ /* 0x000fe4000ff5e03f */
[----:B------:R-:W-:Y:S02]  /*0100*/  UIADD3 UR4, UP3, UR4, 0x4f0, URZ ;  /* 0x000004f004047890 */ /* 0x000fe4000ff7e03f */
[----:B------:R-:W-:-:S02]  /*0110*/  UIADD3.X UR7, URZ, UR5, URZ, UP0, !UPT ;  /* 0x000000053f077290 */ /* 0x000fc400087fe43f */
[----:B------:R-:W-:Y:S02]  /*0120*/  UIADD3.X UR9, URZ, UR5, URZ, UP1, !UPT ;  /* 0x000000053f097290 */ /* 0x000fe40008ffe43f */
[----:B------:R-:W-:Y:S02]  /*0130*/  UIADD3.X UR11, URZ, UR5, URZ, UP2, !UPT ;  /* 0x000000053f0b7290 */ /* 0x000fe400097fe43f */
[----:B------:R-:W-:-:S03]  /*0140*/  UIADD3.X UR5, URZ, UR5, URZ, UP3, !UPT ;  /* 0x000000053f057290 */ /* 0x000fc60009ffe43f */
[----:B------:R1:W-:Y:S02]  /*0150*/  UTMACCTL.PF [UR6] ;  /* 0x00000000060079b9 */ /* 0x0003e40008040000 */
[----:B------:R1:W-:Y:S02]  /*0160*/  UTMACCTL.PF [UR8] ;  /* 0x00000000080079b9 */ /* 0x0003e40008040000 */
[----:B------:R1:W-:Y:S02]  /*0170*/  UTMACCTL.PF [UR10] ;  /* 0x000000000a0079b9 */ /* 0x0003e40008040000 */
[----:B------:R1:W-:Y:S02]  /*0180*/  UTMACCTL.PF [UR4] ;  /* 0x00000000040079b9 */ /* 0x0003e40008040000 */
[----:B-1----:R-:W-:Y:S01]  /*0190*/  NOP ;  /* 0x0000000000007918 */ /* 0x002fe20000000000 */
.L_x_1:
[----:B------:R-:W-:Y:S05]  /*01a0*/  BSYNC B0 ;  /* 0x0000000000007941 */ /* 0x000fea0003800000 */
.L_x_0:
[----:B------:R-:W-:Y:S01]  /*01b0*/  ULDC.64 UR4, c[0x0][0x590] ;  /* 0x0001640000047ab9 */ /* 0x000fe20000000a00 */
[----:B------:R-:W-:Y:S01]  /*01c0*/  LEA.HI R7, R7, R0, RZ, 0x2 ;  /* 0x0000000007077211 */ /* 0x000fe200078f10ff */
[----:B------:R-:W-:Y:S01]  /*01d0*/  ULDC.64 UR52, c[0x0][0x208] ;  /* 0x0000820000347ab9 */ /* 0x000fe20000000a00 */
[----:B------:R-:W-:Y:S01]  /*01e0*/  ISETP.NE.U32.AND P2, PT, RZ, UR4, PT ;  /* 0x00000004ff007c0c */ /* 0x000fe2000bf45070 */
[----:B------:R-:W-:Y:S01]  /*01f0*/  IMAD.MOV.U32 R6, RZ, RZ, R4 ;  /* 0x000000ffff067224 */ /* 0x000fe200078e0004 */
[----:B------:R-:W-:Y:S02]  /*0200*/  LOP3.LUT R7, R7, 0xfffffffc, RZ, 0xc0, !PT ;  /* 0xfffffffc07077812 */ /* 0x000fe400078ec0ff */
[----:B------:R-:W-:Y:S02]  /*0210*/  ISETP.NE.AND.EX P3, PT, RZ, UR5, PT, P2 ;  /* 0x00000005ff007c0c */ /* 0x000fe4000bf65320 */
[----:B------:R-:W-:Y:S02]  /*0220*/  IADD3 R0, R0, -R7, RZ ;  /* 0x8000000700007210 */ /* 0x000fe40007ffe0ff */
[----:B------:R-:W-:-:S02]  /*0230*/  PRMT R2, RZ, 0x7610, R2 ;  /* 0x00007610ff027816 */ /* 0x000fc40000000002 */
[----:B------:R-:W-:-:S07]  /*0240*/  MOV R7, R5 ;  /* 0x0000000500077202 */ /* 0x000fce0000000f00 */
[----:B------:R-:W-:Y:S05]  /*0250*/  @P3 BRA `(.L_x_2) ;  /* 0x0000000000303947 */ /* 0x000fea0003800000 */
[----:B------:R-:W-:Y:S02]  /*0260*/  ULDC.64 UR6, c[0x0][0x588] ;  /* 0x0001620000067ab9 */ /* 0x000fe40000000a00 */
[----:B------:R-:W-:-:S04]  /*0270*/  ISETP.NE.U32.AND P0, PT, RZ, UR6, PT ;  /* 0x00000006ff007c0c */ /* 0x000fc8000bf05070 */
[----:B------:R-:W-:-:S13]  /*0280*/  ISETP.NE.AND.EX P0, PT, RZ, UR7, PT, P0 ;  /* 0x00000007ff007c0c */ /* 0x000fda000bf05300 */
[----:B------:R-:W-:Y:S05]  /*0290*/  @!P0 BRA `(.L_x_3) ;  /* 0x0000000000108947 */ /* 0x000fea0003800000 */
[----:B------:R-:W2:Y:S02]  /*02a0*/  LDG.E R2, desc[UR52][R6.64] ;  /* 0x0000003406027981 */ /* 0x000ea4000c1e1900 */
[----:B--2---:R-:W-:Y:S01]  /*02b0*/  FSETP.NEU.AND P1, PT, R2, RZ, PT ;  /* 0x000000ff0200720b */ /* 0x004fe20003f2d000 */
[----:B------:R-:W-:Y:S01]  /*02c0*/  IMAD.MOV.U32 R2, RZ, RZ, 0x1 ;  /* 0x00000001ff027424 */ /* 0x000fe200078e00ff */
[----:B------:R-:W-:Y:S11]  /*02d0*/  BRA `(.L_x_2) ;  /* 0x0000000000107947 */ /* 0x000ff60003800000 */
.L_x_3:
[----:B------:R-:W-:Y:S01]  /*02e0*/  ULDC UR6, c[0x0][0x580] ;  /* 0x0001600000067ab9 */ /* 0x000fe20000000800 */
[----:B------:R-:W-:Y:S02]  /*02f0*/  MOV R2, 0x1 ;  /* 0x0000000100027802 */ /* 0x000fe40000000f00 */
[----:B------:R-:W-:Y:S02]  /*0300*/  CS2R R6, SRZ ;  /* 0x0000000000067805 */ /* 0x000fe4000001ff00 */
[----:B------:R-:W-:-:S13]  /*0310*/  FSETP.NEU.AND P1, PT, RZ, UR6, PT ;  /* 0x00000006ff007c0b */ /* 0x000fda000bf2d000 */
.L_x_2:
[----:B------:R-:W-:Y:S02]  /*0320*/  ISETP.NE.U32.AND P4, PT, R6, RZ, PT ;  /* 0x000000ff0600720c */ /* 0x000fe40003f85070 */
[----:B------:R-:W-:Y:S02]  /*0330*/  ISETP.NE.AND.EX P5, PT, RZ, UR5, PT, P2 ;  /* 0x00000005ff007c0c */ /* 0x000fe4000bfa5320 */
[----:B------:R-:W-:Y:S02]  /*0340*/  ISETP.NE.AND.EX P2, PT, R7, RZ, PT, P4 ;  /* 0x000000ff0700720c */ /* 0x000fe40003f45340 */
[----:B------:R-:W-:-:S11]  /*0350*/  PLOP3.LUT P0, PT, PT, PT, PT, 0x8, 0x0 ;  /* 0x000000000000781c */ /* 0x000fd60003f0e170 */
[----:B------:R-:W-:Y:S05]  /*0360*/  @P2 BRA P5, `(.L_x_4) ;  /* 0x0000000000342947 */ /* 0x000fea0002800000 */
[----:B------:R-:W-:-:S04]  /*0370*/  ISETP.NE.U32.AND P0, PT, RZ, UR4, PT ;  /* 0x00000004ff007c0c */ /* 0x000fc8000bf05070 */
[----:B------:R-:W-:-:S13]  /*0380*/  ISETP.NE.AND.EX P0, PT, RZ, UR5, PT, P0 ;  /* 0x00000005ff007c0c */ /* 0x000fda000bf05300 */
[----:B------:R-:W-:Y:S05]  /*0390*/  @!P0 BRA `(.L_x_5) ;  /* 0x0000000000248947 */ /* 0x000fea0003800000 */
[----:B------:R-:W-:Y:S02]  /*03a0*/  PRMT R2, R2, 0x9910, RZ ;  /* 0x0000991002027816 */ /* 0x000fe400000000ff */
[----:B------:R-:W-:Y:S02]  /*03b0*/  ISETP.NE.U32.AND P0, PT, R6, RZ, PT ;  /* 0x000000ff0600720c */ /* 0x000fe40003f05070 */
[----:B------:R-:W-:Y:S02]  /*03c0*/  ISETP.NE.AND P2, PT, R2, RZ, PT ;  /* 0x000000ff0200720c */ /* 0x000fe40003f45270 */
[----:B------:R-:W-:Y:S02]  /*03d0*/  ISETP.NE.AND.EX P0, PT, R7, RZ, PT, P0 ;  /* 0x000000ff0700720c */ /* 0x000fe40003f05300 */
[----:B------:R-:W-:-:S09]  /*03e0*/  SEL R2, RZ, 0xffffffff, P1 ;  /* 0xffffffffff027807 */ /* 0x000fd20000800000 */
[----:B------:R-:W-:-:S04]  /*03f0*/  @!P2 SEL R2, RZ, 0xffffffff, P0 ;  /* 0xffffffffff02a807 */ /* 0x000fc80000000000 */
[----:B------:R-:W-:-:S04]  /*0400*/  LOP3.LUT R2, R2, 0x1, RZ, 0xc0, !PT ;  /* 0x0000000102027812 */ /* 0x000fc800078ec0ff */
[----:B------:R-:W-:Y:S01]  /*0410*/  ISETP.EQ.U32.AND P0, PT, R2, 0x1, PT ;  /* 0x000000010200780c */ /* 0x000fe20003f02070 */
[----:B------:R-:W-:-:S12]  /*0420*/  BRA `(.L_x_4) ;  /* 0x0000000000047947 */ /* 0x000fd80003800000 */
.L_x_5:
[----:B------:R-:W-:-:S13]  /*0430*/  PLOP3.LUT P0, PT, P1, PT, PT, 0x8, 0x0 ;  /* 0x000000000000781c */ /* 0x000fda0000f0e170 */
.L_x_4:
[----:B------:R-:W1:Y:S02]  /*0440*/  SHFL.IDX PT, R2, R11, RZ, 0x1f ;  /* 0x00001fff0b027589 */ /* 0x000e6400000e0000 */
[----:B-1----:R-:W-:-:S13]  /*0450*/  ISETP.NE.AND P1, PT, R2, RZ, PT ;  /* 0x000000ff0200720c */ /* 0x002fda0003f25270 */
[----:B------:R-:W-:Y:S05]  /*0460*/  @P1 BRA `(.L_x_6) ;  /* 0x0000000000681947 */ /* 0x000fea0003800000 */
[----:B------:R-:W1:Y:S01]  /*0470*/  S2UR UR8, SR_CgaCtaId ;  /* 0x00000000000879c3 */ /* 0x000e620000008800 */
[----:B------:R-:W-:Y:S01]  /*0480*/  UMOV UR4, 0x400 ;  /* 0x0000040000047882 */ /* 0x000fe20000000000 */
[----:B------:R-:W-:Y:S01]  /*0490*/  UMOV UR5, 0x1 ;  /* 0x0000000100057882 */ /* 0x000fe20000000000 */
[----:B------:R-:W-:Y:S01]  /*04a0*/  UMOV UR6, 0x100 ;  /* 0x0000010000067882 */ /* 0x000fe20000000000 */
[----:B------:R-:W-:Y:S01]  /*04b0*/  ELECT P1, URZ, PT ;  /* 0x00000000003f782f */ /* 0x000fe20003820000 */
[----:B------:R-:W-:-:S04]  /*04c0*/  UIADD3 UR6, -UR6, 0x100000, URZ ;  /* 0x0010000006067890 */ /* 0x000fc8000fffe13f */
[----:B------:R-:W-:Y:S02]  /*04d0*/  USHF.L.U32 UR7, UR6, 0xb, URZ ;  /* 0x0000000b06077899 */ /* 0x000fe4000800063f */
[----:B------:R-:W-:Y:S02]  /*04e0*/  USHF.L.U32 UR6, UR6, 0x1, URZ ;  /* 0x0000000106067899 */ /* 0x000fe4000800063f */
[----:B-1----:R-:W-:Y:S02]  /*04f0*/  ULEA UR8, UR8, UR4, 0x18 ;  /* 0x0000000408087291 */ /* 0x002fe4000f8ec03f */
[----:B------:R-:W-:-:S04]  /*0500*/  UIADD3 UR4, -UR5, 0x100000, URZ ;  /* 0x0010000005047890 */ /* 0x000fc8000fffe13f */
[----:B------:R-:W-:Y:S02]  /*0510*/  USHF.L.U32 UR5, UR4, 0xb, URZ ;  /* 0x0000000b04057899 */ /* 0x000fe4000800063f */
[----:B------:R-:W-:Y:S01]  /*0520*/  USHF.L.U32 UR4, UR4, 0x1, URZ ;  /* 0x0000000104047899 */ /* 0x000fe2000800063f */
[----:B------:R-:W1:Y:S11]  /*0530*/  FENCE.VIEW.ASYNC.S ;  /* 0x00000000000073c6 */ /* 0x000e760000000000 */
[----:B-1----:R1:W2:Y:S01]  /*0540*/  SYNCS.EXCH.64 URZ, [UR8], UR4 ;  /* 0x00000004083f75b2 */ /* 0x0022a20008000100 */
[----:B------:R1:W3:Y:S01]  /*0550*/  SYNCS.EXCH.64 URZ, [UR8+0x30], UR6 ;  /* 0x00003006083f75b2 */ /* 0x0002e20008000100 */
[----:B------:R1:W4:Y:S01]  /*0560*/  SYNCS.EXCH.64 URZ, [UR8+0x8], UR4 ;  /* 0x00000804083f75b2 */ /* 0x0003220008000100 */
[----:B------:R1:W1:Y:S01]  /*0570*/  SYNCS.EXCH.64 URZ, [UR8+0x38], UR6 ;  /* 0x00003806083f75b2 */ /* 0x0002620008000100 */
        /* <DEDUP_REMOVED lines=8> */
[----:B------:R-:W-:Y:S01]  /*0600*/  NOP ;  /* 0x0000000000007918 */ /* 0x000fe20000000000 */
.L_x_6:
[----:B------:R-:W5:Y:S01]  /*0610*/  SHFL.IDX PT, R6, R11, RZ, 0x1f ;  /* 0x00001fff0b067589 */ /* 0x000f6200000e0000 */
[----:B------:R-:W1:Y:S01]  /*0620*/  LDC R2, c[0x0][0x904] ;  /* 0x00024100ff027b82 */ /* 0x000e620000000800 */
[----:B------:R-:W-:Y:S01]  /*0630*/  NOP ;  /* 0x0000000000007918 */ /* 0x000fe20000000000 */
[----:B-----5:R-:W-:-:S13]  /*0640*/  ISETP.NE.AND P1, PT, R6, RZ, PT ;  /* 0x000000ff0600720c */ /* 0x020fda0003f25270 */
[----:B------:R-:W-:Y:S05]  /*0650*/  @P1 BRA `(.L_x_7) ;  /* 0x0000000000581947 */ /* 0x000fea0003800000 */
[----:B-1----:R-:W1:Y:S01]  /*0660*/  S2UR UR5, SR_CgaCtaId ;  /* 0x00000000000579c3 */ /* 0x002e620000008800 */
[----:B------:R-:W-:Y:S01]  /*0670*/  UMOV UR4, 0x400 ;  /* 0x0000040000047882 */ /* 0x000fe20000000000 */
[----:B------:R-:W-:Y:S01]  /*0680*/  UMOV UR6, 0x20 ;  /* 0x0000002000067882 */ /* 0x000fe20000000000 */
[----:B------:R-:W-:Y:S01]  /*0690*/  UMOV UR7, 0x100 ;  /* 0x0000010000077882 */ /* 0x000fe20000000000 */
[----:B------:R-:W-:Y:S01]  /*06a0*/  ELECT P1, URZ, PT ;  /* 0x00000000003f782f */ /* 0x000fe20003820000 */
[----:B-1----:R-:W-:Y:S02]  /*06b0*/  ULEA UR8, UR5, UR4, 0x18 ;  /* 0x0000000405087291 */ /* 0x002fe4000f8ec03f */
[----:B------:R-:W-:-:S04]  /*06c0*/  UIADD3 UR4, -UR6, 0x100000, URZ ;  /* 0x0010000006047890 */ /* 0x000fc8000fffe13f */
[----:B------:R-:W-:Y:S02]  /*06d0*/  USHF.L.U32 UR5, UR4, 0xb, URZ ;  /* 0x0000000b04057899 */ /* 0x000fe4000800063f */
[----:B------:R-:W-:Y:S02]  /*06e0*/  USHF.L.U32 UR4, UR4, 0x1, URZ ;  /* 0x0000000104047899 */ /* 0x000fe4000800063f */
[----:B------:R-:W-:-:S04]  /*06f0*/  UIADD3 UR6, -UR7, 0x100000, URZ ;  /* 0x0010000007067890 */ /* 0x000fc8000fffe13f */
[----:B------:R-:W-:Y:S02]  /*0700*/  USHF.L.U32 UR7, UR6, 0xb, URZ ;  /* 0x0000000b06077899 */ /* 0x000fe4000800063f */
[----:B------:R-:W-:Y:S01]  /*0710*/  USHF.L.U32 UR6, UR6, 0x1, URZ ;  /* 0x0000000106067899 */ /* 0x000fe2000800063f */
[----:B------:R-:W1:Y:S03]  /*0720*/  FENCE.VIEW.ASYNC.S ;  /* 0x00000000000073c6 */ /* 0x000e660000000000 */
[----:B-1----:R1:W1:Y:S08]  /*0730*/  SYNCS.EXCH.64 URZ, [UR8+0x60], UR4 ;  /* 0x00006004083f75b2 */ /* 0x0022700008000100 */
        /* <DEDUP_REMOVED lines=8> */
.L_x_7:
[----:B------:R-:W5:Y:S01]  /*07c0*/  SHFL.IDX PT, R11, R11, RZ, 0x1f ;  /* 0x00001fff0b0b7589 */ /* 0x000f6200000e0000 */
[----:B-1----:R-:W-:Y:S02]  /*07d0*/  ISETP.NE.AND P6, PT, R2, 0x1, PT ;  /* 0x000000010200780c */ /* 0x002fe40003fc5270 */
[----:B------:R-:W-:Y:S01]  /*07e0*/  ELECT P1, URZ, PT ;  /* 0x00000000003f782f */ /* 0x000fe20003820000 */
[----:B------:R-:W1:Y:S01]  /*07f0*/  S2UR UR36, SR_CgaCtaId ;  /* 0x00000000002479c3 */ /* 0x000e620000008800 */
[----:B------:R-:W2:Y:S01]  /*0800*/  S2R R6, SR_CTAID.Y ;  /* 0x0000000000067919 */ /* 0x000ea20000002600 */
[----:B------:R-:W-:Y:S01]  /*0810*/  P2R R7, PR, RZ, 0x40 ;  /* 0x00000040ff077803 */ /* 0x000fe20000000000 */
[----:B------:R-:W-:Y:S01]  /*0820*/  UMOV UR4, 0x20 ;  /* 0x0000002000047882 */ /* 0x000fe20000000000 */
[----:B------:R-:W-:Y:S01]  /*0830*/  ISETP.NE.AND P4, PT, R0, RZ, PT ;  /* 0x000000ff0000720c */ /* 0x000fe20003f85270 */
[----:B------:R-:W3:Y:S01]  /*0840*/  S2R R8, SR_CTAID.X ;  /* 0x0000000000087919 */ /* 0x000ee20000002500 */
[----:B------:R-:W-:Y:S01]  /*0850*/  NOP ;  /* 0x0000000000007918 */ /* 0x000fe20000000000 */
[----:B------:R-:W-:Y:S03]  /*0860*/  BSSY B6, `(.L_x_8) ;  /* 0x0000ce4000067945 */ /* 0x000fe60003800000 */
[----:B------:R-:W3:Y:S01]  /*0870*/  @P6 LDC R17, c[0x0][0x10] ;  /* 0x00000400ff116b82 */ /* 0x000ee20000000800 */
[----:B------:R-:W-:-:S07]  /*0880*/  @P6 IMAD.MOV.U32 R9, RZ, RZ, RZ ;  /* 0x000000ffff096224 */ /* 0x000fce00078e00ff */
[----:B------:R-:W4:Y:S01]  /*0890*/  @!P6 LDC R7, c[0x0][0xc] ;  /* 0x00000300ff07eb82 */ /* 0x000f220000000800 */
[----:B-----5:R-:W-:Y:S02]  /*08a0*/  ISETP.NE.OR P2, PT, R11, RZ, !P1 ;  /* 0x000000ff0b00720c */ /* 0x020fe40004f45670 */
[----:B------:R-:W-:Y:S02]  /*08b0*/  @P6 MOV R11, RZ ;  /* 0x000000ff000b6202 */ /* 0x000fe40000000f00 */
[----:B------:R-:W-:-:S04]  /*08c0*/  ISETP.EQ.OR P1, PT, R0, 0x3, !P4 ;  /* 0x000000030000780c */ /* 0x000fc80006722670 */
[----:B------:R-:W-:Y:S01]  /*08d0*/  ISETP.EQ.AND P1, PT, R12, RZ, P1 ;  /* 0x000000ff0c00720c */ /* 0x000fe20000f22270 */
[----:B--2---:R-:W-:-:S04]  /*08e0*/  @P6 IMAD.MOV.U32 R10, RZ, RZ, R6 ;  /* 0x000000ffff0a6224 */ /* 0x004fc800078e0006 */
[----:B------:R-:W-:Y:S01]  /*08f0*/  VOTEU.ALL UP0, P2 ;  /* 0x00000000003f7886 */ /* 0x000fe20001000000 */
[----:B------:R-:W-:Y:S01]  /*0900*/  VOTEU.ALL UP1, P2 ;  /* 0x00000000003f7886 */ /* 0x000fe20001020000 */
[----:B------:R-:W-:Y:S01]  /*0910*/  SEL R19, RZ, 0x1, !P1 ;  /* 0x00000001ff137807 */ /* 0x000fe20004800000 */
[----:B---3--:R-:W-:Y:S01]  /*0920*/  @P6 IMAD.WIDE.U32 R16, R8, R17, R10 ;  /* 0x0000001108106225 */ /* 0x008fe200078e000a */
[----:B------:R-:W-:Y:S01]  /*0930*/  @!P6 MOV R10, R6 ;  /* 0x00000006000ae202 */ /* 0x000fe20000000f00 */
[----:B------:R-:W-:Y:S01]  /*0940*/  @!UP0 UMOV UR6, 0x400 ;  /* 0x0000040000068882 */ /* 0x000fe20000000000 */
[----:B------:R-:W-:-:S04]  /*0950*/  @!UP0 UIADD3 UR4, -UR4, 0x100000, URZ ;  /* 0x0010000004048890 */ /* 0x000fc8000fffe13f */
[----:B------:R-:W-:Y:S02]  /*0960*/  @!UP0 USHF.L.U32 UR5, UR4, 0xb, URZ ;  /* 0x0000000b04058899 */ /* 0x000fe4000800063f */
[----:B------:R-:W-:Y:S01]  /*0970*/  @!UP0 USHF.L.U32 UR4, UR4, 0x1, URZ ;  /* 0x0000000104048899 */ /* 0x000fe2000800063f */
[----:B------:R-:W-:Y:S01]  /*0980*/  @P6 IMAD.IADD R17, R17, 0x1, R9 ;  /* 0x0000000111116824 */ /* 0x000fe200078e0209 */
[----:B-1----:R-:W-:Y:S01]  /*0990*/  @!UP0 ULEA UR8, UR36, UR6, 0x18 ;  /* 0x0000000624088291 */ /* 0x002fe2000f8ec03f */
[----:B------:R-:W-:Y:S01]  /*09a0*/  MOV R9, RZ ;  /* 0x000000ff00097202 */ /* 0x000fe20000000f00 */
[----:B------:R-:W-:Y:S01]  /*09b0*/  VOTEU.ALL UP0, P2 ;  /* 0x00000000003f7886 */ /* 0x000fe20001000000 */
[C---:B------:R-:W-:Y:S01]  /*09c0*/  ISETP.NE.AND P2, PT, R12.reuse, RZ, PT ;  /* 0x000000ff0c00720c */ /* 0x040fe20003f45270 */
[----:B------:R-:W-:Y:S01]  /*09d0*/  ULDC UR6, c[0x0][0xc] ;  /* 0x0000030000067ab9 */ /* 0x000fe20000000800 */
[----:B------:R-:W-:Y:S01]  /*09e0*/  ULDC UR7, c[0x0][0x10] ;  /* 0x0000040000077ab9 */ /* 0x000fe20000000800 */
[----:B------:R-:W-:Y:S01]  /*09f0*/  VIADD R12, R12, 0xffffffff ;  /* 0xffffffff0c0c7836 */ /* 0x000fe20000000000 */
[----:B------:R-:W-:Y:S01]  /*0a00*/  ISETP.EQ.AND P5, PT, R0, 0x2, !P2 ;  /* 0x000000020000780c */ /* 0x000fe200057a2270 */
[----:B----4-:R-:W-:-:S03]  /*0a10*/  @!P6 IMAD.WIDE.U32 R6, R7, R10, R8 ;  /* 0x0000000a0706e225 */ /* 0x010fc600078e0008 */
[----:B------:R-:W-:Y:S01]  /*0a20*/  ISETP.GE.U32.AND P1, PT, R12, 0x2, PT ;  /* 0x000000020c00780c */ /* 0x000fe20003f26070 */
[----:B------:R-:W1:Y:S02]  /*0a30*/  FENCE.VIEW.ASYNC.S ;  /* 0x00000000000073c6 */ /* 0x000e640000000000 */
[----:B-1----:R-:W1:Y:S01]  /*0a40*/  @!UP0 SYNCS.EXCH.64 URZ, [UR8+0xa0], UR4 ;  /* 0x0000a004083f85b2 */ /* 0x002e620008000100 */
[----:B------:R-:W-:Y:S01]  /*0a50*/  SEL R18, RZ, 0x1, !P5 ;  /* 0x00000001ff127807 */ /* 0x000fe20006800000 */
[----:B------:R-:W-:Y:S01]  /*0a60*/  @!P6 IMAD.MOV.U32 R17, RZ, RZ, R7 ;  /* 0x000000ffff11e224 */ /* 0x000fe200078e0007 */
[----:B------:R-:W-:Y:S02]  /*0a70*/  @!P6 MOV R16, R6 ;  /* 0x000000060010e202 */ /* 0x000fe40000000f00 */
[----:B------:R-:W-:Y:S02]  /*0a80*/  SEL R18, R18, 0x2, P1 ;  /* 0x0000000212127807 */ /* 0x000fe40000800000 */
[----:B------:R-:W-:Y:S01]  /*0a90*/  SEL R19, R19, 0x2, P1 ;  /* 0x0000000213137807 */ /* 0x000fe20000800000 */
[----:B------:R2:W1:Y:S01]  /*0aa0*/  @!UP1 SYNCS.EXCH.64 URZ, [UR8+0xa8], UR4 ;  /* 0x0000a804083f95b2 */ /* 0x0004620008000100 */
[----:B------:R-:W-:Y:S01]  /*0ab0*/  NOP ;  /* 0x0000000000007918 */ /* 0x000fe20000000000 */
[----:B--2---:R-:W-:-:S03]  /*0ac0*/  UIMAD.WIDE.U32 UR4, UR6, UR7, URZ ;  /* 0x00000007060472a5 */ /* 0x004fc6000f8e003f */
[----:B------:R-:W-:Y:S02]  /*0ad0*/  ULDC UR6, c[0x0][0x14] ;  /* 0x0000050000067ab9 */ /* 0x000fe40000000800 */
[----:B------:R-:W-:Y:S02]  /*0ae0*/  UIMAD.WIDE.U32 UR38, UR4, UR6, URZ ;  /* 0x00000006042672a5 */ /* 0x000fe4000f8e003f */
[----:B------:R-:W-:-:S04]  /*0af0*/  UIMAD UR37, UR5, UR6, URZ ;  /* 0x00000006052572a4 */ /* 0x000fc8000f8e023f */
[----:B------:R-:W-:Y:S01]  /*0b00*/  UIADD3 UR37, UR39, UR37, URZ ;  /* 0x0000002527257290 */ /* 0x000fe2000fffe03f */
[----:B-1----:R-:W-:Y:S06]  /*0b10*/  BAR.SYNC.DEFER_BLOCKING 0x0 ;  /* 0x0000000000007b1d */ /* 0x002fec0000010000 */
[----:B------:R-:W-:Y:S05]  /*0b20*/  @!P2 BRA `(.L_x_9) ;  /* 0x000000a00084a947 */ /* 0x000fea0003800000 */
[----:B------:R-:W-:-:S13]  /*0b30*/  ISETP.GT.U32.AND P0, PT, R12, 0x1, PT ;  /* 0x000000010c00780c */ /* 0x000fda0003f04070 */
[----:B------:R-:W-:Y:S05]  /*0b40*/  @P0 BRA `(.L_x_10) ;  /* 0x000000c800d40947 */ /* 0x000fea0003800000 */
[----:B------:R-:W-:Y:S01]  /*0b50*/  ULDC.64 UR4, c[0x0][0x8f8] ;  /* 0x00023e0000047ab9 */ /* 0x000fe20000000a00 */
[----:B------:R-:W-:Y:S01]  /*0b60*/  UMOV UR47, 0xffffffff ;  /* 0xffffffff002f7882 */ /* 0x000fe20000000000 */
[----:B------:R-:W-:Y:S01]  /*0b70*/  ISETP.GE.U32.AND P0, PT, R16, UR4, PT ;  /* 0x0000000410007c0c */ /* 0x000fe2000bf06070 */
[----:B------:R-:W-:Y:S01]  /*0b80*/  IMAD.MOV.U32 R23, RZ, RZ, -0x1 ;  /* 0xffffffffff177424 */ /* 0x000fe200078e00ff */
[----:B------:R-:W-:Y:S02]  /*0b90*/  PRMT R88, RZ, 0x7610, R88 ;  /* 0x00007610ff587816 */ /* 0x000fe40000000058 */
[----:B------:R-:W-:Y:S02]  /*0ba0*/  ISETP.GE.U32.AND.EX P0, PT, R17, UR5, PT, P0 ;  /* 0x0000000511007c0c */ /* 0x000fe4000bf06100 */
[----:B------:R-:W-:Y:S02]  /*0bb0*/  MOV R22, 0xffffffff ;  /* 0xffffffff00167802 */ /* 0x000fe40000000f00 */
[----:B------:R-:W-:-:S09]  /*0bc0*/  PRMT R0, RZ, 0x7610, R0 ;  /* 0x00007610ff007816 */ /* 0x000fd20000000000 */
[----:B------:R-:W-:Y:S05]  /*0bd0*/  @P0 BRA `(.L_x_11) ;  /* 0x0000000400600947 */ /* 0x000fea0003800000 */
[----:B------:R-:W1:Y:S01]  /*0be0*/  LDC.64 R20, c[0x0][0x8d0] ;  /* 0x00023400ff147b82 */ /* 0x000e620000000a00 */
[----:B------:R-:W-:Y:S01]  /*0bf0*/  MOV R4, R16 ;  /* 0x0000001000047202 */ /* 0x000fe20000000f00 */
[----:B------:R-:W-:-:S06]  /*0c00*/  IMAD.MOV.U32 R5, RZ, RZ, R17 ;  /* 0x000000ffff057224 */ /* 0x000fcc00078e0011 */
[----:B------:R-:W2:Y:S08]  /*0c10*/  LDC R0, c[0x0][0x8d8] ;  /* 0x00023600ff007b82 */ /* 0x000eb00000000800 */
[----:B------:R-:W3:Y:S01]  /*0c20*/  LDC.64 R22, c[0x0][0x8c8] ;  /* 0x00023200ff167b82 */ /* 0x000ee20000000a00 */
[----:B-1----:R-:W-:-:S04]  /*0c30*/  ISETP.NE.U32.AND P0, PT, R20, RZ, PT ;  /* 0x000000ff1400720c */ /* 0x002fc80003f05070 */
[----:B------:R-:W-:-:S13]  /*0c40*/  ISETP.NE.AND.EX P0, PT, R21, RZ, PT, P0 ;  /* 0x000000ff1500720c */ /* 0x000fda0003f05300 */
[----:B--23--:R-:W-:Y:S05]  /*0c50*/  @!P0 BRA `(.L_x_12) ;  /* 0x0000000000288947 */ /* 0x00cfea0003800000 */
[----:B------:R-:W1:Y:S02]  /*0c60*/  LDC R11, c[0x0][0x8dc] ;  /* 0x00023700ff0b7b82 */ /* 0x000e640000000800 */
[----:B-1----:R-:W-:-:S04]  /*0c70*/  IADD3 R11, P0, R16, R11, RZ ;  /* 0x0000000b100b7210 */ /* 0x002fc80007f1e0ff */
[----:B------:R-:W-:-:S05]  /*0c80*/  IADD3.X R15, RZ, R17, RZ, P0, !PT ;  /* 0x00000011ff0f7210 */ /* 0x000fca00007fe4ff */
[----:B------:R-:W-:-:S04]  /*0c90*/  IMAD.WIDE.U32 R4, R15, R20, RZ ;  /* 0x000000140f047225 */ /* 0x000fc800078e00ff */
[----:B------:R-:W-:-:S04]  /*0ca0*/  IMAD.WIDE.U32 R6, P0, R11, R21, R4 ;  /* 0x000000150b067225 */ /* 0x000fc80007800004 */
[----:B------:R-:W-:Y:S01]  /*0cb0*/  IMAD.WIDE.U32 R4, R11, R20, RZ ;  /* 0x000000140b047225 */ /* 0x000fe200078e00ff */
[----:B------:R-:W-:-:S03]  /*0cc0*/  MOV R12, R7 ;  /* 0x00000007000c7202 */ /* 0x000fc60000000f00 */
[----:B------:R-:W-:Y:S01]  /*0cd0*/  IMAD.X R13, RZ, RZ, RZ, P0 ;  /* 0x000000ffff0d7224 */ /* 0x000fe200000e06ff */
[----:B------:R-:W-:-:S05]  /*0ce0*/  IADD3 RZ, P0, R5, R6, RZ ;  /* 0x0000000605ff7210 */ /* 0x000fca0007f1e0ff */
[----:B------:R-:W-:-:S08]  /*0cf0*/  IMAD.WIDE.U32.X R4, R15, R21, R12, P0 ;  /* 0x000000150f047225 */ /* 0x000fd000000e040c */
.L_x_12:
[-CC-:B------:R-:W-:Y:S01]  /*0d00*/  SHF.R.U64 R28, R4, R0.reuse, R5.reuse ;  /* 0x00000000041c7219 */ /* 0x180fe20000001205 */
[----:B------:R-:W1:Y:S01]  /*0d10*/  LDC.64 R24, c[0x0][0x8e8] ;  /* 0x00023a00ff187b82 */ /* 0x000e620000000a00 */
[----:B------:R-:W-:Y:S01]  /*0d20*/  SHF.R.U32.HI R4, RZ, R0, R5 ;  /* 0x00000000ff047219 */ /* 0x000fe20000011605 */
[----:B------:R-:W-:Y:S01]  /*0d30*/  ULDC UR4, c[0x0][0x150] ;  /* 0x0000540000047ab9 */ /* 0x000fe20000000800 */
[----:B------:R-:W-:Y:S02]  /*0d40*/  I2FP.F32.U32 R0, R8 ;  /* 0x0000000800007245 */ /* 0x000fe40000201000 */
[----:B------:R-:W-:-:S03]  /*0d50*/  IADD3 R9, P0, RZ, -R28, RZ ;  /* 0x8000001cff097210 */ /* 0x000fc60007f1e0ff */
[----:B------:R-:W2:Y:S01]  /*0d60*/  LDC R12, c[0x0][0x8c0] ;  /* 0x00023000ff0c7b82 */ /* 0x000ea20000000800 */
[----:B------:R-:W-:Y:S01]  /*0d70*/  FMUL R0, R0, UR4 ;  /* 0x0000000400007c20 */ /* 0x000fe20008400000 */
[----:B------:R-:W-:Y:S01]  /*0d80*/  IMAD.X R11, RZ, RZ, ~R4, P0 ;  /* 0x000000ffff0b7224 */ /* 0x000fe200000e0e04 */
[----:B------:R-:W-:Y:S01]  /*0d90*/  ULDC UR4, c[0x0][0x154] ;  /* 0x0000550000047ab9 */ /* 0x000fe20000000800 */
[----:B------:R-:W-:-:S03]  /*0da0*/  IMAD.WIDE.U32 R4, R9, R22, R16 ;  /* 0x0000001609047225 */ /* 0x000fc600078e0010 */
[----:B------:R-:W3:Y:S01]  /*0db0*/  F2I.U32.TRUNC.NTZ R0, R0 ;  /* 0x0000000000007305 */ /* 0x000ee2000020f000 */
[----:B------:R-:W4:Y:S01]  /*0dc0*/  LDC R7, c[0x0][0x144] ;  /* 0x00005100ff077b82 */ /* 0x000f220000000800 */
[----:B------:R-:W-:-:S04]  /*0dd0*/  IMAD R6, R11, R22, RZ ;  /* 0x000000160b067224 */ /* 0x000fc800078e02ff */
[----:B------:R-:W-:-:S03]  /*0de0*/  IMAD R9, R9, R23, R6 ;  /* 0x0000001709097224 */ /* 0x000fc600078e0206 */
[----:B------:R-:W5:Y:S01]  /*0df0*/  LDC R20, c[0x0][0x8b0] ;  /* 0x00022c00ff147b82 */ /* 0x000f620000000800 */
[----:B-1----:R-:W-:Y:S02]  /*0e00*/  ISETP.NE.U32.AND P0, PT, R24, RZ, PT ;  /* 0x000000ff1800720c */ /* 0x002fe40003f05070 */
[----:B------:R-:W-:Y:S02]  /*0e10*/  IADD3 R9, R5, R9, RZ ;  /* 0x0000000905097210 */ /* 0x000fe40007ffe0ff */
[----:B------:R-:W-:Y:S02]  /*0e20*/  ISETP.NE.AND.EX P0, PT, R25, RZ, PT, P0 ;  /* 0x000000ff1900720c */ /* 0x000fe40003f05300 */
[----:B---3--:R-:W-:Y:S01]  /*0e30*/  IADD3 R5, -R0, RZ, RZ ;  /* 0x000000ff00057210 */ /* 0x008fe20007ffe1ff */
[----:B------:R-:W1:Y:S01]  /*0e40*/  LDC R11, c[0x0][0x900] ;  /* 0x00024000ff0b7b82 */ /* 0x000e620000000800 */
[----:B--2---:R-:W-:Y:S02]  /*0e50*/  SHF.R.U64 R14, R4, R12, R9 ;  /* 0x0000000c040e7219 */ /* 0x004fe40000001209 */
[----:B------:R-:W-:-:S02]  /*0e60*/  I2FP.F32.U32 R4, R10 ;  /* 0x0000000a00047245 */ /* 0x000fc40000201000 */
[----:B------:R-:W-:-:S03]  /*0e70*/  SHF.R.U32.HI R9, RZ, R12, R9 ;  /* 0x0000000cff097219 */ /* 0x000fc60000011609 */
[----:B------:R-:W2:Y:S01]  /*0e80*/  LDC R15, c[0x0][0x148] ;  /* 0x00005200ff0f7b82 */ /* 0x000ea20000000800 */
[----:B----4-:R-:W-:Y:S02]  /*0e90*/  IMAD R0, R7, R5, R8 ;  /* 0x0000000507007224 */ /* 0x010fe400078e0208 */
[----:B------:R-:W-:Y:S01]  /*0ea0*/  FMUL R5, R4, UR4 ;  /* 0x0000000404057c20 */ /* 0x000fe20008400000 */
[----:B------:R-:W-:Y:S01]  /*0eb0*/  IMAD.MOV.U32 R4, RZ, RZ, -0x1 ;  /* 0xffffffffff047424 */ /* 0x000fe200078e00ff */
[----:B------:R-:W-:Y:S02]  /*0ec0*/  MOV R8, 0x1 ;  /* 0x0000000100087802 */ /* 0x000fe40000000f00 */
[----:B------:R3:W4:Y:S01]  /*0ed0*/  F2I.U32.TRUNC.NTZ R13, R5 ;  /* 0x00000005000d7305 */ /* 0x000722000020f000 */
[----:B------:R-:W2:Y:S01]  /*0ee0*/  LDC R23, c[0x0][0x8a8] ;  /* 0x00022a00ff177b82 */ /* 0x000ea20000000800 */
[-CC-:B-----5:R-:W-:Y:S02]  /*0ef0*/  SHF.R.U64 R29, R14, R20.reuse, R9.reuse ;  /* 0x000000140e1d7219 */ /* 0x1a0fe40000001209 */
[----:B------:R-:W-:-:S05]  /*0f00*/  SHF.R.U32.HI R6, RZ, R20, R9 ;  /* 0x00000014ff067219 */ /* 0x000fca0000011609 */
[----:B------:R-:W2:Y:S01]  /*0f10*/  LDC R22, c[0x0][0x8f0] ;  /* 0x00023c00ff167b82 */ /* 0x000ea20000000800 */
[-CC-:B-1----:R-:W-:Y:S02]  /*0f20*/  SHF.R.U64 R20, R29, R11.reuse, R6.reuse ;  /* 0x0000000b1d147219 */ /* 0x182fe40000001206 */
[-C--:B------:R-:W-:Y:S02]  /*0f30*/  SHF.L.U32 R4, R4, R11.reuse, RZ ;  /* 0x0000000b04047219 */ /* 0x080fe400000006ff */
[-C--:B------:R-:W-:Y:S02]  /*0f40*/  SHF.R.U32.HI R6, RZ, R11.reuse, R6 ;  /* 0x0000000bff067219 */ /* 0x080fe40000011606 */
[----:B------:R-:W-:Y:S01]  /*0f50*/  LOP3.LUT R12, RZ, R4, RZ, 0x33, !PT ;  /* 0x00000004ff0c7212 */ /* 0x000fe200078e33ff */
[----:B------:R-:W1:Y:S01]  /*0f60*/  LDC R27, c[0x0][0x8e0] ;  /* 0x00023800ff1b7b82 */ /* 0x000e620000000800 */
[----:B------:R-:W-:Y:S01]  /*0f70*/  SHF.L.U32 R11, R8, R11, RZ ;  /* 0x0000000b080b7219 */ /* 0x000fe200000006ff */
[----:B---3--:R-:W-:Y:S01]  /*0f80*/  IMAD.MOV.U32 R5, RZ, RZ, R6 ;  /* 0x000000ffff057224 */ /* 0x008fe200078e0006 */
[----:B------:R-:W-:-:S05]  /*0f90*/  MOV R4, R20 ;  /* 0x0000001400047202 */ /* 0x000fca0000000f00 */
[----:B------:R-:W3:Y:S01]  /*0fa0*/  LDC R26, c[0x0][0x8b8] ;  /* 0x00022e00ff1a7b82 */ /* 0x000ee20000000800 */
[----:B----4-:R-:W-:Y:S05]  /*0fb0*/  @!P0 BRA `(.L_x_13) ;  /* 0x0000000000288947 */ /* 0x010fea0003800000 */
[----:B------:R-:W4:Y:S02]  /*0fc0*/  LDC R9, c[0x0][0x8f4] ;  /* 0x00023d00ff097b82 */ /* 0x000f240000000800 */
[----:B----4-:R-:W-:-:S04]  /*0fd0*/  IADD3 R9, P0, R20, R9, RZ ;  /* 0x0000000914097210 */ /* 0x010fc80007f1e0ff */
[----:B------:R-:W-:-:S05]  /*0fe0*/  IADD3.X R21, RZ, R6, RZ, P0, !PT ;  /* 0x00000006ff157210 */ /* 0x000fca00007fe4ff */
[----:B------:R-:W-:-:S04]  /*0ff0*/  IMAD.WIDE.U32 R4, R21, R24, RZ ;  /* 0x0000001815047225 */ /* 0x000fc800078e00ff */
[----:B------:R-:W-:-:S04]  /*1000*/  IMAD.WIDE.U32 R6, P0, R9, R25, R4 ;  /* 0x0000001909067225 */ /* 0x000fc80007800004 */
[----:B------:R-:W-:Y:S01]  /*1010*/  IMAD.WIDE.U32 R4, R9, R24, RZ ;  /* 0x0000001809047225 */ /* 0x000fe200078e00ff */
[----:B------:R-:W-:-:S03]  /*1020*/  IADD3.X R9, RZ, RZ, RZ, P0, !PT ;  /* 0x000000ffff097210 */ /* 0x000fc600007fe4ff */
[----:B------:R-:W-:Y:S01]  /*1030*/  IMAD.MOV.U32 R8, RZ, RZ, R7 ;  /* 0x000000ffff087224 */ /* 0x000fe200078e0007 */
[----:B------:R-:W-:-:S05]  /*1040*/  IADD3 RZ, P0, R5, R6, RZ ;  /* 0x0000000605ff7210 */ /* 0x000fca0007f1e0ff */
[----:B------:R-:W-:-:S08]  /*1050*/  IMAD.WIDE.U32.X R4, R21, R25, R8, P0 ;  /* 0x0000001915047225 */ /* 0x000fd000000e0408 */
.L_x_13:
[----:B--2---:R-:W-:Y:S02]  /*1060*/  SHF.R.U64 R4, R4, R22, R5 ;  /* 0x0000001604047219 */ /* 0x004fe40000001205 */
[----:B------:R-:W-:Y:S02]  /*1070*/  LOP3.LUT R12, R29, R12, RZ, 0xc0, !PT ;  /* 0x0000000c1d0c7212 */ /* 0x000fe400078ec0ff */
[----:B------:R-:W-:Y:S01]  /*1080*/  IADD3 R13, -R13, RZ, RZ ;  /* 0x000000ff0d0d7210 */ /* 0x000fe20007ffe1ff */
[----:B------:R-:W-:Y:S01]  /*1090*/  IMAD.MOV R6, RZ, RZ, -R4 ;  /* 0x000000ffff067224 */ /* 0x000fe200078e0a04 */
[----:B------:R-:W-:Y:S01]  /*10a0*/  IADD3 R5, R23, -0x1, RZ ;  /* 0xffffffff17057810 */ /* 0x000fe20007ffe0ff */
[----:B------:R-:W-:Y:S01]  /*10b0*/  IMAD R11, R11, R4, R12 ;  /* 0x000000040b0b7224 */ /* 0x000fe200078e020c */
[----:B------:R-:W-:Y:S01]  /*10c0*/  R2UR UR47, R28 ;  /* 0x000000001c2f72ca */ /* 0x000fe200000e0000 */
[----:B------:R-:W-:Y:S01]  /*10d0*/  @P6 IMAD R0, R15, R13, R10 ;  /* 0x0000000d0f006224 */ /* 0x000fe200078e020a */
[----:B------:R-:W-:Y:S01]  /*10e0*/  LOP3.LUT R5, R14, R5, RZ, 0xc0, !PT ;  /* 0x000000050e057212 */ /* 0x000fe200078ec0ff */
[----:B-1----:R-:W-:-:S02]  /*10f0*/  IMAD R4, R6, R27, R20 ;  /* 0x0000001b06047224 */ /* 0x002fc400078e0214 */
[----:B---3--:R-:W-:Y:S02]  /*1100*/  IMAD R0, R11, R26, R0 ;  /* 0x0000001a0b007224 */ /* 0x008fe400078e0200 */
[----:B------:R-:W-:Y:S01]  /*1110*/  IMAD R5, R4, R23, R5 ;  /* 0x0000001704057224 */ /* 0x000fe200078e0205 */
[----:B------:R-:W-:-:S04]  /*1120*/  MOV R4, 0x1 ;  /* 0x0000000100047802 */ /* 0x000fc80000000f00 */
[----:B------:R-:W-:Y:S02]  /*1130*/  SEL R23, R5, R0, !P6 ;  /* 0x0000000005177207 */ /* 0x000fe40007000000 */
[----:B------:R-:W-:Y:S02]  /*1140*/  SEL R22, R0, R5, !P6 ;  /* 0x0000000500167207 */ /* 0x000fe40007000000 */
[----:B------:R-:W-:-:S07]  /*1150*/  PRMT R0, R4, 0x7610, R0 ;  /* 0x0000761004007816 */ /* 0x000fce0000000000 */
.L_x_11:
[----:B------:R-:W-:-:S08]  /*1160*/  NOP ;  /* 0x0000000000007918 */ /* 0x000fd00000000000 */
[----:B------:R-:W1:Y:S02]  /*1170*/  USETMAXREG.TRY_ALLOC.CTAPOOL UP0, 0xe8 ;  /* 0x000000e8000079c8 */ /* 0x000e640008000600 */
[----:B-1----:R-:W-:-:S13]  /*1180*/  PLOP3.LUT P0, PT, PT, PT, UP0, 0x80, 0x0 ;  /* 0x000000000000781c */ /* 0x002fda0003f0f008 */
[----:B------:R-:W-:Y:S05]  /*1190*/  @!P0 BRA `(.L_x_11) ;  /* 0xfffffffc00f08947 */ /* 0x000fea000383ffff */
[----:B------:R-:W-:Y:S02]  /*11a0*/  ULDC.64 UR4, c[0x0][0x590] ;  /* 0x0001640000047ab9 */ /* 0x000fe40000000a00 */
[----:B------:R-:W-:-:S04]  /*11b0*/  ISETP.NE.U32.AND P0, PT, RZ, UR4, PT ;  /* 0x00000004ff007c0c */ /* 0x000fc8000bf05070 */
[----:B------:R-:W-:-:S13]  /*11c0*/  ISETP.NE.AND.EX P0, PT, RZ, UR5, PT, P0 ;  /* 0x00000005ff007c0c */ /* 0x000fda000bf05300 */
[----:B------:R-:W-:Y:S05]  /*11d0*/  @P0 BRA `(.L_x_14) ;  /* 0x00000000002c0947 */ /* 0x000fea0003800000 */
[----:B------:R-:W-:Y:S02]  /*11e0*/  ULDC.64 UR4, c[0x0][0x588] ;  /* 0x0001620000047ab9 */ /* 0x000fe40000000a00 */
[----:B------:R-:W-:-:S04]  /*11f0*/  ISETP.NE.U32.AND P0, PT, RZ, UR4, PT ;  /* 0x00000004ff007c0c */ /* 0x000fc8000bf05070 */
[----:B------:R-:W-:-:S13]  /*1200*/  ISETP.NE.AND.EX P0, PT, RZ, UR5, PT, P0 ;  /* 0x00000005ff007c0c */ /* 0x000fda000bf05300 */
[----:B------:R-:W-:Y:S05]  /*1210*/  @!P0 BRA `(.L_x_15) ;  /* 0x0000000000108947 */ /* 0x000fea0003800000 */
[----:B------:R-:W1:Y:S02]  /*1220*/  LDC.64 R92, c[0x0][0x588] ;  /* 0x00016200ff5c7b82 */ /* 0x000e640000000a00 */
[----:B-1----:R1:W5:Y:S01]  /*1230*/  LDG.E R92, desc[UR52][R92.64] ;  /* 0x000000345c5c7981 */ /* 0x002362000c1e1900 */
[----:B------:R-:W-:Y:S01]  /*1240*/  MOV R88, 0x1 ;  /* 0x0000000100587802 */ /* 0x000fe20000000f00 */
[----:B------:R-:W-:Y:S06]  /*1250*/  BRA `(.L_x_14) ;  /* 0x00000000000c7947 */ /* 0x000fec0003800000 */
.L_x_15:
[----:B------:R-:W-:Y:S01]  /*1260*/  ULDC UR4, c[0x0][0x580] ;  /* 0x0001600000047ab9 */ /* 0x000fe20000000800 */
[----:B------:R-:W-:Y:S01]  /*1270*/  IMAD.MOV.U32 R88, RZ, RZ, 0x1 ;  /* 0x00000001ff587424 */ /* 0x000fe200078e00ff */
[----:B------:R-:W-:-:S07]  /*1280*/  MOV R92, UR4 ;  /* 0x00000004005c7c02 */ /* 0x000fce0008000f00 */
.L_x_14:
        /* <DEDUP_REMOVED lines=8> */
[----:B------:R-:W2:Y:S02]  /*1310*/  LDC.64 R4, c[0x0][0x5a8] ;  /* 0x00016a00ff047b82 */ /* 0x000ea40000000a00 */
[----:B--2---:R2:W5:Y:S01]  /*1320*/  LDG.E R91, desc[UR52][R4.64] ;  /* 0x00000034045b7981 */ /* 0x004562000c1e1900 */
[----:B------:R-:W-:Y:S05]  /*1330*/  BRA `(.L_x_16) ;  /* 0x0000000000087947 */ /* 0x000fea0003800000 */
.L_x_17:
[----:B------:R-:W-:Y:S02]  /*1340*/  ULDC UR4, c[0x0][0x5a0] ;  /* 0x0001680000047ab9 */ /* 0x000fe40000000800 */
[----:B------:R-:W-:-:S07]  /*1350*/  MOV R91, UR4 ;  /* 0x00000004005b7c02 */ /* 0x000fce0008000f00 */
.L_x_16:
[----:B------:R-:W-:Y:S01]  /*1360*/  LOP3.LUT P1, RZ, R0, 0xff, RZ, 0xc0, !PT ;  /* 0x000000ff00ff7812 */ /* 0x000fe2000782c0ff */
[----:B------:R-:W-:Y:S01]  /*1370*/  UMOV UR40, URZ ;  /* 0x0000003f00287c82 */ /* 0x000fe20008000000 */
[----:B------:R-:W-:-:S11]  /*1380*/  PLOP3.LUT P0, PT, PT, PT, PT, 0x80, 0x0 ;  /* 0x000000000000781c */ /* 0x000fd60003f0f070 */
[----:B------:R-:W-:Y:S05]  /*1390*/  @!P1 BRA `(.L_x_18) ;  /* 0x0000009400c89947 */ /* 0x000fea0003800000 */
[----:B------:R-:W3:Y:S01]  /*13a0*/  LDC R89, c[0x0][0x900] ;  /* 0x00024000ff597b82 */ /* 0x000ee20000000800 */
[----:B------:R-:W-:Y:S01]  /*13b0*/  ULDC UR4, c[0x0][0x28c] ;  /* 0x0000a30000047ab9 */ /* 0x000fe20000000800 */
[C---:B------:R-:W-:Y:S01]  /*13c0*/  SHF.L.U32 R6, R3.reuse, 0x4, RZ ;  /* 0x0000000403067819 */ /* 0x040fe200000006ff */
[----:B------:R-:W-:Y:S01]  /*13d0*/  UIADD3 UR4, UR4, 0x3f, URZ ;  /* 0x0000003f04047890 */ /* 0x000fe2000fffe03f */
[----:B------:R-:W-:Y:S01]  /*13e0*/  IMAD.SHL.U32 R0, R3, 0x20, RZ ;  /* 0x0000002003007824 */ /* 0x000fe200078e00ff */
[----:B--2---:R-:W-:Y:S01]  /*13f0*/  SHF.R.U32.HI R5, RZ, 0x1, R3 ;  /* 0x00000001ff057819 */ /* 0x004fe20000011603 */
[----:B-1----:R-:W-:Y:S01]  /*1400*/  IMAD.MOV.U32 R93, RZ, RZ, 0x1 ;  /* 0x00000001ff5d7424 */ /* 0x002fe200078e00ff */
[----:B------:R-:W-:Y:S01]  /*1410*/  LOP3.LUT R7, R6, 0xe00, RZ, 0xc0, !PT ;  /* 0x00000e0006077812 */ /* 0x000fe200078ec0ff */
[----:B------:R-:W-:Y:S01]  /*1420*/  USHF.R.S32.HI UR5, URZ, 0x1f, UR4 ;  /* 0x0000001f3f057899 */ /* 0x000fe20008011404 */
[----:B------:R-:W-:Y:S01]  /*1430*/  LOP3.LUT R4, R0, 0xc0, RZ, 0xc0, !PT ;  /* 0x000000c000047812 */ /* 0x000fe200078ec0ff */
[----:B------:R-:W-:Y:S01]  /*1440*/  ULDC.64 UR54, c[0x0][0x198] ;  /* 0x0000660000367ab9 */ /* 0x000fe20000000a00 */
[--C-:B------:R-:W-:Y:S01]  /*1450*/  LOP3.LUT R7, R7, 0x20, R0.reuse, 0xf8, !PT ;  /* 0x0000002007077812 */ /* 0x100fe200078ef800 */
[----:B------:R-:W-:Y:S01]  /*1460*/  ULEA.HI UR5, UR5, UR4, URZ, 0x6 ;  /* 0x0000000405057291 */ /* 0x000fe2000f8f303f */
[----:B------:R-:W-:Y:S01]  /*1470*/  LOP3.LUT R4, R4, 0x8, R5, 0xf8, !PT ;  /* 0x0000000804047812 */ /* 0x000fe200078ef805 */
[----:B------:R-:W-:Y:S01]  /*1480*/  UMOV UR41, URZ ;  /* 0x0000003f00297c82 */ /* 0x000fe20008000000 */
[----:B------:R-:W-:Y:S01]  /*1490*/  LOP3.LUT R7, R7, 0x100, R0, 0xf8, !PT ;  /* 0x0000010007077812 */ /* 0x000fe200078ef800 */
[----:B------:R-:W-:Y:S01]  /*14a0*/  IMAD.MOV.U32 R0, RZ, RZ, -0x1 ;  /* 0xffffffffff007424 */ /* 0x000fe200078e00ff */
[----:B------:R-:W-:Y:S01]  /*14b0*/  USHF.R.S32.HI UR48, URZ, 0x6, UR5 ;  /* 0x000000063f307899 */ /* 0x000fe20008011405 */
[C---:B------:R-:W-:Y:S01]  /*14c0*/  SHF.L.U32 R5, R3.reuse, 0x2, RZ ;  /* 0x0000000203057819 */ /* 0x040fe200000006ff */
[----:B------:R-:W-:Y:S01]  /*14d0*/  UMOV UR42, URZ ;  /* 0x0000003f002a7c82 */ /* 0x000fe20008000000 */
[C---:B------:R-:W-:Y:S01]  /*14e0*/  LOP3.LUT P0, RZ, R3.reuse, 0x4, RZ, 0xc0, !PT ;  /* 0x0000000403ff7812 */ /* 0x040fe2000780c0ff */
[----:B------:R-:W-:Y:S01]  /*14f0*/  UISETP.LT.AND UP0, UPT, UR48, 0x1, UPT ;  /* 0x000000013000788c */ /* 0x000fe2000bf01270 */
[----:B------:R-:W-:Y:S01]  /*1500*/  LOP3.LUT R4, R4, 0x18, R5, 0x78, !PT ;  /* 0x0000001804047812 */ /* 0x000fe200078e7805 */
[----:B------:R-:W-:Y:S01]  /*1510*/  UMOV UR43, URZ ;  /* 0x0000003f002b7c82 */ /* 0x000fe20008000000 */
[----:B------:R-:W-:Y:S01]  /*1520*/  MOV R6, 0x1 ;  /* 0x0000000100067802 */ /* 0x000fe20000000f00 */
[----:B------:R-:W-:Y:S01]  /*1530*/  USEL UR49, UR48, 0x1, UP0 ;  /* 0x0000000130317887 */ /* 0x000fe20008000000 */
[----:B---3--:R-:W-:Y:S01]  /*1540*/  SHF.L.U32 R0, R0, R89, RZ ;  /* 0x0000005900007219 */ /* 0x008fe200000006ff */
[----:B------:R-:W-:Y:S01]  /*1550*/  UMOV UR40, URZ ;  /* 0x0000003f00287c82 */ /* 0x000fe20008000000 */
[----:B------:R-:W-:Y:S01]  /*1560*/  LOP3.LUT R3, R3, 0xff, RZ, 0xc0, !PT ;  /* 0x000000ff03037812 */ /* 0x000fe200078ec0ff */
[----:B------:R-:W-:Y:S01]  /*1570*/  UIADD3 UR49, UR48, -UR49, URZ ;  /* 0x8000003130317290 */ /* 0x000fe2000fffe03f */
[----:B------:R-:W-:-:S02]  /*1580*/  MOV R95, 0x10 ;  /* 0x00000010005f7802 */ /* 0x000fc40000000f00 */
[----:B------:R-:W-:Y:S02]  /*1590*/  LOP3.LUT R90, R7, R4, RZ, 0xfc, !PT ;  /* 0x00000004075a7212 */ /* 0x000fe400078efcff */
[----:B------:R-:W-:Y:S02]  /*15a0*/  SHF.L.U32 R89, R6, R89, RZ ;  /* 0x0000005906597219 */ /* 0x000fe400000006ff */
[----:B------:R-:W-:Y:S02]  /*15b0*/  LOP3.LUT R105, R19, 0x1, RZ, 0xfc, !PT ;  /* 0x0000000113697812 */ /* 0x000fe400078efcff */
[----:B------:R-:W-:Y:S02]  /*15c0*/  LOP3.LUT R107, R18, 0x1, RZ, 0xfc, !PT ;  /* 0x00000001126b7812 */ /* 0x000fe400078efcff */
[----:B------:R-:W-:Y:S02]  /*15d0*/  SHF.R.U32.HI R109, RZ, 0x7, R3 ;  /* 0x00000007ff6d7819 */ /* 0x000fe40000011603 */
[----:B------:R-:W-:-:S02]  /*15e0*/  IADD3 R94, R3, 0x1f, RZ ;  /* 0x0000001f035e7810 */ /* 0x000fc40007ffe0ff */
[----:B------:R-:W-:Y:S02]  /*15f0*/  SEL R95, R95, 0xfffffff0, !P0 ;  /* 0xfffffff05f5f7807 */ /* 0x000fe40004000000 */
[----:B------:R-:W-:-:S07]  /*1600*/  LOP3.LUT R96, RZ, R0, RZ, 0x33, !PT ;  /* 0x00000000ff607212 */ /* 0x000fce00078e33ff */
.L_x_284:
[----:B------:R-:W1:Y:S01]  /*1610*/  SHFL.IDX PT, R0, R109, RZ, 0x1f ;  /* 0x00001fff6d007589 */ /* 0x000e6200000e0000 */
[----:B------:R-:W2:Y:S01]  /*1620*/  S2UR UR50, SR_CgaCtaId ;  /* 0x00000000003279c3 */ /* 0x000ea20000008800 */
[----:B------:R-:W-:Y:S01]  /*1630*/  UMOV UR51, 0x400 ;  /* 0x0000040000337882 */ /* 0x000fe20000000000 */
[----:B-1----:R-:W-:Y:S01]  /*1640*/  R2UR UR4, R0 ;  /* 0x00000000000472ca */ /* 0x002fe200000e0000 */
[----:B--2---:R-:W-:-:S12]  /*1650*/  ULEA UR51, UR50, UR51, 0x18 ;  /* 0x0000003332337291 */ /* 0x004fd8000f8ec03f */
[----:B------:R-:W-:-:S04]  /*1660*/  ULEA.HI UR5, UR4, UR4, URZ, 0x1 ;  /* 0x0000000404057291 */ /* 0x000fc8000f8f083f */
[----:B------:R-:W-:-:S04]  /*1670*/  ULOP3.LUT UR5, UR5, 0x7fffe, URZ, 0xc0, !UPT ;  /* 0x0007fffe05057892 */ /* 0x000fc8000f8ec03f */
[----:B------:R-:W-:-:S03]  /*1680*/  UIADD3 UR5, UR4, -UR5, URZ ;  /* 0x8000000504057290 */ /* 0x000fc6000fffe03f */
[----:B------:R-:W-:Y:S01]  /*1690*/  ULDC UR4, c[0x0][0x28c] ;  /* 0x0000a30000047ab9 */ /* 0x000fe20000000800 */
[----:B------:R-:W-:Y:S01]  /*16a0*/  ULEA UR5, UR5, UR51, 0xd ;  /* 0x0000003305057291 */ /* 0x000fe2000f8e683f */
[----:B------:R-:W-:-:S03]  /*16b0*/  ISETP.LT.AND P0, PT, RZ, UR4, PT ;  /* 0x00000004ff007c0c */ /* 0x000fc6000bf01270 */
[----:B------:R-:W-:-:S04]  /*16c0*/  UIADD3 UR5, UR5, 0x8400, URZ ;  /* 0x0000840005057890 */ /* 0x000fc8000fffe03f */
[----:B------:R-:W-:-:S04]  /*16d0*/  USHF.R.U32.HI UR5, URZ, 0x4, UR5 ;  /* 0x000000043f057899 */ /* 0x000fc80008011605 */
[----:B------:R-:W-:-:S04]  /*16e0*/  ULOP3.LUT UR5, UR5, 0x3fff, URZ, 0xc0, !UPT ;  /* 0x00003fff05057892 */ /* 0x000fc8000f8ec03f */
[----:B------:R-:W-:Y:S01]  /*16f0*/  ULOP3.LUT UR44, UR5, 0x10000, URZ, 0xfc, !UPT ;  /* 0x00010000052c7892 */ /* 0x000fe2000f8efc3f */
[----:B------:R-:W-:Y:S11]  /*1700*/  @P0 BRA `(.L_x_19) ;  /* 0x0000000000400947 */ /* 0x000ff60003800000 */
[----:B------:R-:W-:Y:S01]  /*1710*/  MOV R0, 0x0 ;  /* 0x0000000000007802 */ /* 0x000fe20000000f00 */
[----:B------:R-:W-:Y:S01]  /*1720*/  ULDC.64 UR4, c[0x4][0x70] ;  /* 0x01001c0000047ab9 */ /* 0x000fe20000000a00 */
[----:B------:R-:W-:Y:S01]  /*1730*/  ULDC.64 UR6, c[0x4][0x8] ;  /* 0x0100020000067ab9 */ /* 0x000fe20000000a00 */
[----:B------:R-:W-:Y:S01]  /*1740*/  MOV R4, UR4 ;  /* 0x0000000400047c02 */ /* 0x000fe20008000f00 */
[----:B------:R1:W2:Y:S01]  /*1750*/  LDC.64 R14, c[0x4][R0] ;  /* 0x01000000000e7b82 */ /* 0x0002a20000000a00 */
[----:B------:R-:W-:Y:S01]  /*1760*/  IMAD.U32 R5, RZ, RZ, UR5 ;  /* 0x00000005ff057e24 */ /* 0x000fe2000f8e00ff */
[----:B------:R-:W-:Y:S01]  /*1770*/  ULDC.64 UR4, c[0x4][0x78] ;  /* 0x01001e0000047ab9 */ /* 0x000fe20000000a00 */
[----:B------:R-:W-:Y:S01]  /*1780*/  IMAD.U32 R10, RZ, RZ, UR6 ;  /* 0x00000006ff0a7e24 */ /* 0x000fe2000f8e00ff */
[----:B------:R-:W-:Y:S01]  /*1790*/  MOV R6, UR4 ;  /* 0x0000000400067c02 */ /* 0x000fe20008000f00 */
[----:B------:R-:W-:Y:S01]  /*17a0*/  IMAD.MOV.U32 R12, RZ, RZ, 0x1 ;  /* 0x00000001ff0c7424 */ /* 0x000fe200078e00ff */
[----:B------:R-:W-:-:S02]  /*17b0*/  MOV R7, UR5 ;  /* 0x0000000500077c02 */ /* 0x000fc40008000f00 */
[----:B------:R-:W-:Y:S02]  /*17c0*/  MOV R11, UR7 ;  /* 0x00000007000b7c02 */ /* 0x000fe40008000f00 */
[----:B------:R-:W-:Y:S02]  /*17d0*/  MOV R8, 0x1e1 ;  /* 0x000001e100087802 */ /* 0x000fe40000000f00 */
[----:B-1----:R-:W-:-:S07]  /*17e0*/  MOV R13, RZ ;  /* 0x000000ff000d7202 */ /* 0x002fce0000000f00 */
[----:B------:R-:W-:-:S07]  /*17f0*/  LEPC R20, `(.L_x_19) ;  /* 0x000000001014794e */ /* 0x000fce0000000000 */
[----:B--2--5:R-:W-:Y:S05]  /*1800*/  CALL.ABS.NOINC R14 ;  /* 0x000000000e007343 */ /* 0x024fea0003c00000 */
.L_x_19:
[----:B------:R-:W-:-:S13]  /*1810*/  ISETP.NE.AND P0, PT, R105, 0x3, PT ;  /* 0x000000036900780c */ /* 0x000fda0003f05270 */
[----:B------:R-:W-:Y:S05]  /*1820*/  @!P0 BRA `(.L_x_20) ;  /* 0x0000000000048947 */ /* 0x000fea0003800000 */
[----:B------:R-:W-:Y:S01]  /*1830*/  BPT.TRAP 0x1 ;  /* 0x000000040000795c */ /* 0x000fe20000300000 */
.L_x_20:
[----:B------:R-:W-:Y:S01]  /*1840*/  IMAD.U32 R0, RZ, RZ, UR42 ;  /* 0x0000002aff007e24 */ /* 0x000fe2000f8e00ff */
[----:B------:R-:W-:-:S04]  /*1850*/  MOV R3, UR43 ;  /* 0x0000002b00037c02 */ /* 0x000fc80008000f00 */
[----:B------:R-:W-:Y:S02]  /*1860*/  LEA R3, R3, UR51, 0x3 ;  /* 0x0000003303037c11 */ /* 0x000fe4000f8e18ff */
[----:B------:R-:W-:-:S04]  /*1870*/  SHF.L.U32 R0, R0, 0x1f, RZ ;  /* 0x0000001f00007819 */ /* 0x000fc800000006ff */
[----:B------:R1:W2:Y:S01]  /*1880*/  SYNCS.PHASECHK.TRANS64.TRYWAIT P1, [R3+URZ], R0 ;  /* 0x00000000030075a7 */ /* 0x0002a2000802017f */
[----:B------:R-:W-:Y:S05]  /*1890*/  @!P0 BRA `(.L_x_21) ;  /* 0x0000000000048947 */ /* 0x000fea0003800000 */
[----:B------:R-:W-:Y:S01]  /*18a0*/  BPT.TRAP 0x1 ;  /* 0x000000040000795c */ /* 0x000fe20000300000 */
.L_x_21:
[----:B------:R-:W-:-:S04]  /*18b0*/  MOV R4, UR49 ;  /* 0x0000003100047c02 */ /* 0x000fc80008000f00 */
[----:B------:R-:W-:Y:S01]  /*18c0*/  ISETP.GE.AND P2, PT, R4, 0x1, PT ;  /* 0x000000010400780c */ /* 0x000fe20003f46270 */
[----:B--2---:R-:W-:-:S12]  /*18d0*/  @P1 BRA `(.L_x_22) ;  /* 0x0000000000081947 */ /* 0x004fd80003800000 */
[----:B------:R-:W2:Y:S02]  /*18e0*/  SYNCS.PHASECHK.TRANS64.TRYWAIT P1, [R3+URZ], R0 ;  /* 0x00000000030075a7 */ /* 0x000ea4000802017f */
[----:B--2---:R-:W-:Y:S05]  /*18f0*/  @!P1 BRA `(.L_x_23) ;  /* 0x000000bc00709947 */ /* 0x004fea0003800000 */
.L_x_22:
[----:B------:R-:W-:Y:S05]  /*1900*/  WARPSYNC.ALL ;  /* 0x0000000000007948 */ /* 0x000fea0003800000 */
[----:B------:R-:W-:Y:S01]  /*1910*/  UIADD3 UR4, UR51, 0x20400, URZ ;  /* 0x0002040033047890 */ /* 0x000fe2000fffe03f */
[----:B------:R-:W-:Y:S01]  /*1920*/  WARPGROUP.ARRIVE ;  /* 0x00000000000079c5 */ /* 0x000fe20000000000 */
[----:B------:R-:W-:Y:S02]  /*1930*/  ULEA UR9, UR43, UR44, 0xa ;  /* 0x0000002c2b097291 */ /* 0x000fe4000f8e503f */
[----:B------:R-:W-:Y:S01]  /*1940*/  USHF.R.U32.HI UR4, URZ, 0x4, UR4 ;  /* 0x000000043f047899 */ /* 0x000fe20008011604 */
[----:B------:R-:W-:Y:S01]  /*1950*/  UMOV UR5, 0x40000040 ;  /* 0x4000004000057882 */ /* 0x000fe20000000000 */
[----:B------:R-:W-:-:S02]  /*1960*/  UMOV UR7, 0x40000040 ;  /* 0x4000004000077882 */ /* 0x000fc40000000000 */
[----:B------:R-:W-:-:S04]  /*1970*/  ULOP3.LUT UR4, UR4, 0x3fff, URZ, 0xc0, !UPT ;  /* 0x00003fff04047892 */ /* 0x000fc8000f8ec03f */
[----:B------:R-:W-:-:S03]  /*1980*/  ULOP3.LUT UR8, UR4, 0x10000, URZ, 0xfc, !UPT ;  /* 0x0001000004087892 */ /* 0x000fc6000f8efc3f */
[----:B------:R-:W-:Y:S01]  /*1990*/  UMOV UR4, UR9 ;  /* 0x0000000900047c82 */ /* 0x000fe20008000000 */
[----:B------:R-:W-:-:S07]  /*19a0*/  ULEA UR10, UR43, UR8, 0xa ;  /* 0x000000082b0a7291 */ /* 0x000fce000f8e503f */
[----:B------:R-:W-:Y:S02]  /*19b0*/  UMOV UR6, UR10 ;  /* 0x0000000a00067c82 */ /* 0x000fe40008000000 */
[----:B------:R-:W-:Y:S01]  /*19c0*/  HGMMA.64x128x16.F32.BF16 R24, gdesc[UR4], RZ, !UPT, gsb0 ;  /* 0x01e00000041879f0 */ /* 0x000fe2000c0018ff */
[----:B------:R-:W-:Y:S02]  /*19d0*/  UIADD3 UR4, UR9, 0x2, URZ ;  /* 0x0000000209047890 */ /* 0x000fe4000fffe03f */
[----:B------:R-:W-:Y:S01]  /*19e0*/  UIADD3 UR6, UR10, 0x2, URZ ;  /* 0x000000020a067890 */ /* 0x000fe2000fffe03f */
[----:B------:R-:W-:Y:S01]  /*19f0*/  UMOV UR5, 0x40000040 ;  /* 0x4000004000057882 */ /* 0x000fe20000000000 */
[----:B------:R-:W-:Y:S01]  /*1a00*/  UMOV UR7, 0x40000040 ;  /* 0x4000004000077882 */ /* 0x000fe20000000000 */
[----:B------:R-:W-:Y:S02]  /*1a10*/  WARPGROUP.DEPBAR.LE gsb0, 0x0 ;  /* 0x00008000000079c5 */ /* 0x000fe40000010000 */
[----:B------:R-:W-:-:S06]  /*1a20*/  WARPGROUP.ARRIVE ;  /* 0x00000000000079c5 */ /* 0x000fcc0000000000 */
[----:B------:R-:W-:Y:S01]  /*1a30*/  HGMMA.64x128x16.F32.BF16 R24, gdesc[UR4], R24, gsb0 ;  /* 0x01e00000041879f0 */ /* 0x000fe20008001818 */
        /* <DEDUP_REMOVED lines=13> */
[----:B------:R-:W-:Y:S03]  /*1b10*/  HGMMA.64x128x16.F32.BF16 R24, gdesc[UR4], R24, gsb0 ;  /* 0x01e00000041879f0 */ /* 0x000fe60008001818 */
[----:B------:R-:W-:Y:S02]  /*1b20*/  WARPGROUP.DEPBAR.LE gsb0, 0x0 ;  /* 0x00008000000079c5 */ /* 0x000fe40000010000 */
[----:B------:R-:W-:Y:S05]  /*1b30*/  @!P2 BRA `(.L_x_24) ;  /* 0x000000040010a947 */ /* 0x000fea0003800000 */
[----:B------:R-:W-:Y:S01]  /*1b40*/  UIADD3 UR4, UR43, 0x1, URZ ;  /* 0x000000012b047890 */ /* 0x000fe2000fffe03f */
[----:B-12---:R-:W-:Y:S01]  /*1b50*/  MOV R0, UR49 ;  /* 0x0000003100007c02 */ /* 0x006fe20008000f00 */
[----:B------:R-:W-:Y:S02]  /*1b60*/  UMOV UR10, UR43 ;  /* 0x0000002b000a7c82 */ /* 0x000fe40008000000 */
[----:B------:R-:W-:-:S04]  /*1b70*/  UISETP.NE.AND UP0, UPT, UR4, 0x6, UPT ;  /* 0x000000060400788c */ /* 0x000fc8000bf05270 */
[----:B------:R-:W-:Y:S02]  /*1b80*/  USEL UR5, URZ, 0x1, UP0 ;  /* 0x000000013f057887 */ /* 0x000fe40008000000 */
[----:B------:R-:W-:Y:S02]  /*1b90*/  USEL UR9, UR4, URZ, UP0 ;  /* 0x0000003f04097287 */ /* 0x000fe40008000000 */
[----:B------:R-:W-:-:S06]  /*1ba0*/  ULOP3.LUT UR5, UR42, UR5, URZ, 0x3c, !UPT ;  /* 0x000000052a057292 */ /* 0x000fcc000f8e3c3f */
[----:B------:R-:W-:-:S07]  /*1bb0*/  IMAD.U32 R5, RZ, RZ, UR5 ;  /* 0x00000005ff057e24 */ /* 0x000fce000f8e00ff */
.L_x_31:
[----:B-12---:R-:W-:Y:S05]  /*1bc0*/  @!P0 BRA `(.L_x_25) ;  /* 0x0000000000048947 */ /* 0x006fea0003800000 */
[----:B------:R-:W-:Y:S01]  /*1bd0*/  BPT.TRAP 0x1 ;  /* 0x000000040000795c */ /* 0x000fe20000300000 */
.L_x_25:
[----:B------:R-:W-:Y:S01]  /*1be0*/  ULEA UR4, UR9, UR51, 0x3 ;  /* 0x0000003309047291 */ /* 0x000fe2000f8e183f */
[----:B------:R-:W-:-:S08]  /*1bf0*/  SHF.L.U32 R3, R5, 0x1f, RZ ;  /* 0x0000001f05037819 */ /* 0x000fd000000006ff */
[----:B------:R1:W2:Y:S01]  /*1c00*/  SYNCS.PHASECHK.TRANS64.TRYWAIT P1, [UR4], R3 ;  /* 0x00000003ff0075a7 */ /* 0x0002a20008020144 */
[----:B------:R-:W-:Y:S05]  /*1c10*/  @!P0 BRA `(.L_x_26) ;  /* 0x0000000000048947 */ /* 0x000fea0003800000 */
[----:B------:R-:W-:Y:S01]  /*1c20*/  BPT.TRAP 0x1 ;  /* 0x000000040000795c */ /* 0x000fe20000300000 */
.L_x_26:
[----:B--2---:R-:W-:Y:S05]  /*1c30*/  @P1 BRA `(.L_x_27) ;  /* 0x0000000000081947 */ /* 0x004fea0003800000 */
[----:B------:R-:W2:Y:S02]  /*1c40*/  SYNCS.PHASECHK.TRANS64.TRYWAIT P1, [UR4], R3 ;  /* 0x00000003ff0075a7 */ /* 0x000ea40008020144 */
[----:B--2---:R-:W-:Y:S05]  /*1c50*/  @!P1 BRA `(.L_x_28) ;  /* 0x000000b800ac9947 */ /* 0x004fea0003800000 */
.L_x_27:
[----:B------:R-:W-:Y:S01]  /*1c60*/  ULEA UR11, UR9, UR44, 0xa ;  /* 0x0000002c090b7291 */ /* 0x000fe2000f8e503f */
[----:B------:R-:W-:Y:S01]  /*1c70*/  WARPGROUP.ARRIVE ;  /* 0x00000000000079c5 */ /* 0x000fe20000000000 */
[----:B------:R-:W-:Y:S01]  /*1c80*/  ULEA UR12, UR9, UR8, 0xa ;  /* 0x00000008090c7291 */ /* 0x000fe2000f8e503f */
[----:B------:R-:W-:Y:S01]  /*1c90*/  UMOV UR5, 0x40000040 ;  /* 0x4000004000057882 */ /* 0x000fe20000000000 */
[----:B------:R-:W-:-:S03]  /*1ca0*/  UMOV UR7, 0x40000040 ;  /* 0x4000004000077882 */ /* 0x000fc60000000000 */
[----:B------:R-:W-:Y:S02]  /*1cb0*/  UMOV UR4, UR11 ;  /* 0x0000000b00047c82 */ /* 0x000fe40008000000 */
[----:B------:R-:W-:Y:S02]  /*1cc0*/  UMOV UR6, UR12 ;  /* 0x0000000c00067c82 */ /* 0x000fe40008000000 */
[----:B------:R-:W-:Y:S01]  /*1cd0*/  HGMMA.64x128x16.F32.BF16 R24, gdesc[UR4], R24, gsb0 ;  /* 0x01e00000041879f0 */ /* 0x000fe20008001818 */
[----:B------:R-:W-:Y:S02]  /*1ce0*/  UIADD3 UR4, UR11, 0x2, URZ ;  /* 0x000000020b047890 */ /* 0x000fe4000fffe03f */
[----:B------:R-:W-:Y:S01]  /*1cf0*/  UIADD3 UR6, UR12, 0x2, URZ ;  /* 0x000000020c067890 */ /* 0x000fe2000fffe03f */
[----:B------:R-:W-:Y:S01]  /*1d00*/  UMOV UR5, 0x40000040 ;  /* 0x4000004000057882 */ /* 0x000fe20000000000 */
[----:B------:R-:W-:Y:S01]  /*1d10*/  UMOV UR7, 0x40000040 ;  /* 0x4000004000077882 */ /* 0x000fe20000000000 */
[----:B------:R-:W-:-:S02]  /*1d20*/  WARPGROUP.DEPBAR.LE gsb0, 0x0 ;  /* 0x00008000000079c5 */ /* 0x000fc40000010000 */
        /* <DEDUP_REMOVED lines=18> */
[----:B------:R-:W-:Y:S01]  /*1e50*/  BPT.TRAP 0x1 ;  /* 0x000000040000795c */ /* 0x000fe20000300000 */
.L_x_29:
[----:B------:R-:W-:Y:S01]  /*1e60*/  ULEA UR4, UR10, UR51, 0x3 ;  /* 0x000000330a047291 */ /* 0x000fe2000f8e183f */
[----:B------:R-:W-:-:S03]  /*1e70*/  ISETP.GT.U32.AND P1, PT, R19, 0x1, PT ;  /* 0x000000011300780c */ /* 0x000fc60003f24070 */
[----:B------:R-:W-:-:S04]  /*1e80*/  UIADD3 UR4, UR4, 0x30, URZ ;  /* 0x0000003004047890 */ /* 0x000fc8000fffe03f */
[----:B------:R-:W-:-:S09]  /*1e90*/  UPRMT UR4, URZ, 0x654, UR4 ;  /* 0x000006543f047896 */ /* 0x000fd20008000004 */
[----:B------:R-:W-:Y:S01]  /*1ea0*/  SYNCS.ARRIVE.TRANS64.RED.A1T0 RZ, [UR4], RZ ;  /* 0x000000ffffff79a7 */ /* 0x000fe20008100404 */
[----:B------:R-:W-:Y:S05]  /*1eb0*/  @P1 BRA `(.L_x_30) ;  /* 0x0000000000041947 */ /* 0x000fea0003800000 */
[----:B------:R-:W-:Y:S01]  /*1ec0*/  BPT.TRAP 0x1 ;  /* 0x000000040000795c */ /* 0x000fe20000300000 */
.L_x_30:
[----:B------:R-:W-:Y:S01]  /*1ed0*/  UIADD3 UR9, UR9, 0x1, URZ ;  /* 0x0000000109097890 */ /* 0x000fe2000fffe03f */
[C---:B------:R-:W-:Y:S01]  /*1ee0*/  ISETP.GT.AND P1, PT, R0.reuse, 0x1, PT ;  /* 0x000000010000780c */ /* 0x040fe20003f24270 */
[----:B------:R-:W-:Y:S01]  /*1ef0*/  UIADD3 UR10, UR10, 0x1, URZ ;  /* 0x000000010a0a7890 */ /* 0x000fe2000fffe03f */
[----:B------:R-:W-:Y:S01]  /*1f00*/  IADD3 R0, R0, -0x1, RZ ;  /* 0xffffffff00007810 */ /* 0x000fe20007ffe0ff */
[----:B------:R-:W-:Y:S02]  /*1f10*/  UISETP.NE.AND UP0, UPT, UR9, 0x6, UPT ;  /* 0x000000060900788c */ /* 0x000fe4000bf05270 */
[----:B------:R-:W-:Y:S02]  /*1f20*/  UISETP.NE.AND UP1, UPT, UR10, 0x6, UPT ;  /* 0x000000060a00788c */ /* 0x000fe4000bf25270 */
[----:B------:R-:W-:Y:S02]  /*1f30*/  USEL UR4, URZ, 0x1, UP0 ;  /* 0x000000013f047887 */ /* 0x000fe40008000000 */
[----:B------:R-:W-:-:S02]  /*1f40*/  USEL UR9, UR9, URZ, UP0 ;  /* 0x0000003f09097287 */ /* 0x000fc40008000000 */
[----:B------:R-:W-:Y:S02]  /*1f50*/  USEL UR10, UR10, URZ, UP1 ;  /* 0x0000003f0a0a7287 */ /* 0x000fe40008800000 */
[----:B------:R-:W-:Y:S01]  /*1f60*/  LOP3.LUT R5, R5, UR4, RZ, 0x3c, !PT ;  /* 0x0000000405057c12 */ /* 0x000fe2000f8e3cff */
[----:B------:R-:W-:Y:S09]  /*1f70*/  @P1 BRA `(.L_x_31) ;  /* 0xfffffffc00101947 */ /* 0x000ff2000383ffff */
.L_x_24:
[----:B-12---:R-:W1:Y:S02]  /*1f80*/  LDC R0, c[0x0][0x28c] ;  /* 0x0000a300ff007b82 */ /* 0x006e640000000800 */
[----:B-1----:R-:W-:-:S13]  /*1f90*/  ISETP.GE.AND P1, PT, R0, 0x1, PT ;  /* 0x000000010000780c */ /* 0x002fda0003f26270 */
[----:B------:R-:W-:Y:S05]  /*1fa0*/  @!P1 BRA `(.L_x_32) ;  /* 0x0000000000349947 */ /* 0x000fea0003800000 */
[----:B------:R-:W-:Y:S05]  /*1fb0*/  @!P0 BRA `(.L_x_33) ;  /* 0x0000000000048947 */ /* 0x000fea0003800000 */
[----:B------:R-:W-:Y:S01]  /*1fc0*/  BPT.TRAP 0x1 ;  /* 0x000000040000795c */ /* 0x000fe20000300000 */
.L_x_33:
[----:B------:R-:W-:Y:S01]  /*1fd0*/  UIADD3 UR6, UR49, UR43, URZ ;  /* 0x0000002b31067290 */ /* 0x000fe2000fffe03f */
[----:B------:R-:W-:-:S03]  /*1fe0*/  ISETP.GT.U32.AND P0, PT, R19, 0x1, PT ;  /* 0x000000011300780c */ /* 0x000fc60003f04070 */
[----:B------:R-:W-:-:S04]  /*1ff0*/  UIMAD.WIDE.U32 UR4, UR6, -0x55555555, URZ ;  /* 0xaaaaaaab060478a5 */ /* 0x000fc8000f8e003f */
[----:B------:R-:W-:-:S04]  /*2000*/  USHF.R.U32.HI UR4, URZ, 0x2, UR5 ;  /* 0x000000023f047899 */ /* 0x000fc80008011605 */
[----:B------:R-:W-:-:S04]  /*2010*/  UIMAD UR6, UR4, -0x6, UR6 ;  /* 0xfffffffa040678a4 */ /* 0x000fc8000f8e0206 */
[----:B------:R-:W-:-:S04]  /*2020*/  ULEA UR6, UR6, UR51, 0x3 ;  /* 0x0000003306067291 */ /* 0x000fc8000f8e183f */
[----:B------:R-:W-:-:S04]  /*2030*/  UIADD3 UR6, UR6, 0x30, URZ ;  /* 0x0000003006067890 */ /* 0x000fc8000fffe03f */
[----:B------:R-:W-:-:S09]  /*2040*/  UPRMT UR6, URZ, 0x654, UR6 ;  /* 0x000006543f067896 */ /* 0x000fd20008000006 */
[----:B------:R-:W-:Y:S01]  /*2050*/  SYNCS.ARRIVE.TRANS64.RED.A1T0 RZ, [UR6], RZ ;  /* 0x000000ffffff79a7 */ /* 0x000fe20008100406 */
[----:B------:R-:W-:Y:S05]  /*2060*/  @P0 BRA `(.L_x_32) ;  /* 0x0000000000040947 */ /* 0x000fea0003800000 */
[----:B------:R-:W-:Y:S01]  /*2070*/  BPT.TRAP 0x1 ;  /* 0x000000040000795c */ /* 0x000fe20000300000 */
.L_x_32:
[----:B------:R-:W-:Y:S01]  /*2080*/  UIADD3 UR6, UR51, 0x200, URZ ;  /* 0x0000020033067890 */ /* 0x000fe2000fffe03f */
[----:B------:R-:W-:Y:S01]  /*2090*/  R2UR UR46, R22 ;  /* 0x00000000162e72ca */ /* 0x000fe200000e0000 */
[----:B------:R-:W-:Y:S01]  /*20a0*/  UIADD3 UR43, UR48, UR43, URZ ;  /* 0x0000002b302b7290 */ /* 0x000fe2000fffe03f */
[----:B------:R-:W-:Y:S01]  /*20b0*/  R2UR UR45, R23 ;  /* 0x00000000172d72ca */ /* 0x000fe200000e0000 */
[----:B------:R-:W-:Y:S02]  /*20c0*/  UISETP.GE.U32.AND UP1, UPT, UR48, 0x6, UPT ;  /* 0x000000063000788c */ /* 0x000fe4000bf26070 */
[----:B------:R-:W-:Y:S02]  /*20d0*/  ULOP3.LUT UP2, URZ, UR6, 0x1bf, URZ, 0xc0, !UPT ;  /* 0x000001bf063f7892 */ /* 0x000fe4000f84c03f */
[----:B------:R-:W-:-:S04]  /*20e0*/  UISETP.GT.U32.AND UP0, UPT, UR43, 0x5, UPT ;  /* 0x000000052b00788c */ /* 0x000fc8000bf04070 */
[----:B------:R-:W-:Y:S01]  /*20f0*/  UISETP.LT.U32.AND UP0, UPT, UR48, 0x6, UP0 ;  /* 0x000000063000788c */ /* 0x000fe20008701070 */
[----:B------:R-:W-:Y:S01]  /*2100*/  PLOP3.LUT P0, PT, PT, PT, UP2, 0x80, 0x0 ;  /* 0x000000000000781c */ /* 0x000fe20003f0f028 */
[----:B------:R-:W-:Y:S02]  /*2110*/  USHF.L.U32 UR46, UR46, 0x7, URZ ;  /* 0x000000072e2e7899 */ /* 0x000fe4000800063f */
[----:B------:R-:W-:Y:S02]  /*2120*/  @UP1 UIMAD.WIDE.U32 UR4, UR43, -0x55555555, URZ ;  /* 0xaaaaaaab2b0418a5 */ /* 0x000fe4000f8e003f */
[----:B------:R-:W-:Y:S02]  /*2130*/  USEL UR6, URZ, 0x1, !UP0 ;  /* 0x000000013f067887 */ /* 0x000fe4000c000000 */
[----:B------:R-:W-:Y:S02]  /*2140*/  @UP1 USHF.R.U32.HI UR4, URZ, 0x2, UR5 ;  /* 0x000000023f041899 */ /* 0x000fe40008011605 */
[----:B------:R-:W-:-:S02]  /*2150*/  ULOP3.LUT UR42, UR42, UR6, URZ, 0x3c, !UPT ;  /* 0x000000062a2a7292 */ /* 0x000fc4000f8e3c3f */
[----:B------:R-:W-:Y:S02]  /*2160*/  USHF.L.U32 UR45, UR45, 0x7, URZ ;  /* 0x000000072d2d7899 */ /* 0x000fe4000800063f */
[----:B------:R-:W-:Y:S01]  /*2170*/  @UP1 ULOP3.LUT UR42, UR42, 0x1, UR4, 0x78, !UPT ;  /* 0x000000012a2a1892 */ /* 0x000fe2000f8e7804 */
[----:B------:R-:W-:Y:S11]  /*2180*/  @!P0 BRA `(.L_x_34) ;  /* 0x00000000007c8947 */ /* 0x000ff60003800000 */
        /* <DEDUP_REMOVED lines=16> */
.L_x_35:
[----:B------:R-:W1:Y:S01]  /*2290*/  LDC.64 R22, c[0x4][R22] ;  /* 0x0100000016167b82 */ /* 0x000e620000000a00 */
[----:B------:R-:W-:Y:S01]  /*22a0*/  ULDC.64 UR4, c[0x4][0x80] ;  /* 0x0100200000047ab9 */ /* 0x000fe20000000a00 */
[----:B------:R-:W-:Y:S01]  /*22b0*/  ULDC.64 UR6, c[0x4][0x10] ;  /* 0x0100040000067ab9 */ /* 0x000fe20000000a00 */
[----:B------:R-:W-:Y:S01]  /*22c0*/  MOV R4, UR4 ;  /* 0x0000000400047c02 */ /* 0x000fe20008000f00 */
[----:B------:R-:W-:Y:S01]  /*22d0*/  IMAD.U32 R5, RZ, RZ, UR5 ;  /* 0x00000005ff057e24 */ /* 0x000fe2000f8e00ff */
[----:B------:R-:W-:Y:S01]  /*22e0*/  ULDC.64 UR4, c[0x4][0x88] ;  /* 0x0100220000047ab9 */ /* 0x000fe20000000a00 */
[----:B------:R-:W-:Y:S01]  /*22f0*/  IMAD.U32 R10, RZ, RZ, UR6 ;  /* 0x00000006ff0a7e24 */ /* 0x000fe2000f8e00ff */
[----:B------:R-:W-:Y:S01]  /*2300*/  MOV R6, UR4 ;  /* 0x0000000400067c02 */ /* 0x000fe20008000f00 */
[----:B------:R-:W-:Y:S01]  /*2310*/  IMAD.MOV.U32 R12, RZ, RZ, 0x1 ;  /* 0x00000001ff0c7424 */ /* 0x000fe200078e00ff */
[----:B------:R-:W-:Y:S02]  /*2320*/  MOV R7, UR5 ;  /* 0x0000000500077c02 */ /* 0x000fe40008000f00 */
[----:B------:R-:W-:-:S02]  /*2330*/  MOV R11, UR7 ;  /* 0x00000007000b7c02 */ /* 0x000fc40008000f00 */
[----:B------:R-:W-:Y:S02]  /*2340*/  MOV R8, 0x70 ;  /* 0x0000007000087802 */ /* 0x000fe40000000f00 */
[----:B------:R-:W-:-:S07]  /*2350*/  MOV R13, RZ ;  /* 0x000000ff000d7202 */ /* 0x000fce0000000f00 */
[----:B------:R-:W-:-:S07]  /*2360*/  LEPC R20, `(.L_x_34) ;  /* 0x000000001014794e */ /* 0x000fce0000000000 */
[----:B-1----:R-:W-:Y:S05]  /*2370*/  CALL.ABS.NOINC R22 ;  /* 0x0000000016007343 */ /* 0x002fea0003c00000 */
.L_x_34:
[----:B------:R-:W1:Y:S02]  /*2380*/  LDC.64 R8, c[0x0][0x590] ;  /* 0x00016400ff087b82 */ /* 0x000e640000000a00 */
[----:B-1----:R-:W-:-:S04]  /*2390*/  ISETP.NE.U32.AND P2, PT, R8, RZ, PT ;  /* 0x000000ff0800720c */ /* 0x002fc80003f45070 */
[----:B------:R-:W-:-:S13]  /*23a0*/  ISETP.NE.AND.EX P2, PT, R9, RZ, PT, P2 ;  /* 0x000000ff0900720c */ /* 0x000fda0003f45320 */
[----:B------:R-:W-:Y:S05]  /*23b0*/  @!P2 BRA `(.L_x_36) ;  /* 0x000000000034a947 */ /* 0x000fea0003800000 */
[----:B------:R-:W-:Y:S02]  /*23c0*/  ULDC.64 UR4, c[0x0][0x588] ;  /* 0x0001620000047ab9 */ /* 0x000fe40000000a00 */
[----:B------:R-:W-:-:S04]  /*23d0*/  ISETP.NE.U32.AND P0, PT, RZ, UR4, PT ;  /* 0x00000004ff007c0c */ /* 0x000fc8000bf05070 */
[----:B------:R-:W-:-:S13]  /*23e0*/  ISETP.NE.AND.EX P0, PT, RZ, UR5, PT, P0 ;  /* 0x00000005ff007c0c */ /* 0x000fda000bf05300 */
[----:B------:R-:W-:Y:S05]  /*23f0*/  @!P0 BRA `(.L_x_37) ;  /* 0x0000000000188947 */ /* 0x000fea0003800000 */
[----:B------:R-:W1:Y:S01]  /*2400*/  LDC.64 R4, c[0x0][0x588] ;  /* 0x00016200ff047b82 */ /* 0x000e620000000a00 */
[----:B------:R-:W-:-:S04]  /*2410*/  IMAD R3, R8, UR47, RZ ;  /* 0x0000002f08037c24 */ /* 0x000fc8000f8e02ff */
[----:B-1----:R-:W-:-:S05]  /*2420*/  IMAD.WIDE R4, R3, 0x4, R4 ;  /* 0x0000000403047825 */ /* 0x002fca00078e0204 */
[----:B-----5:R1:W5:Y:S01]  /*2430*/  LDG.E R92, desc[UR52][R4.64] ;  /* 0x00000034045c7981 */ /* 0x020362000c1e1900 */
[----:B------:R-:W-:Y:S01]  /*2440*/  MOV R88, 0x1 ;  /* 0x0000000100587802 */ /* 0x000fe20000000f00 */
[----:B------:R-:W-:Y:S06]  /*2450*/  BRA `(.L_x_36) ;  /* 0x00000000000c7947 */ /* 0x000fec0003800000 */
.L_x_37:
[----:B------:R-:W-:Y:S01]  /*2460*/  ULDC UR4, c[0x0][0x580] ;  /* 0x0001600000047ab9 */ /* 0x000fe20000000800 */
[----:B------:R-:W-:Y:S01]  /*2470*/  IMAD.MOV.U32 R88, RZ, RZ, 0x1 ;  /* 0x00000001ff587424 */ /* 0x000fe200078e00ff */
[----:B-----5:R-:W-:-:S07]  /*2480*/  MOV R92, UR4 ;  /* 0x00000004005c7c02 */ /* 0x020fce0008000f00 */
.L_x_36:
[----:B------:R-:W2:Y:S02]  /*2490*/  LDC.64 R6, c[0x0][0x5b0] ;  /* 0x00016c00ff067b82 */ /* 0x000ea40000000a00 */
[----:B--2---:R-:W-:-:S04]  /*24a0*/  ISETP.NE.U32.AND P0, PT, R6, RZ, PT ;  /* 0x000000ff0600720c */ /* 0x004fc80003f05070 */
[----:B------:R-:W-:-:S13]  /*24b0*/  ISETP.NE.AND.EX P0, PT, R7, RZ, PT, P0 ;  /* 0x000000ff0700720c */ /* 0x000fda0003f05300 */
[----:B------:R-:W-:Y:S05]  /*24c0*/  @!P0 BRA `(.L_x_38) ;  /* 0x00000000002c8947 */ /* 0x000fea0003800000 */
[----:B------:R-:W-:Y:S02]  /*24d0*/  ULDC.64 UR4, c[0x0][0x5a8] ;  /* 0x00016a0000047ab9 */ /* 0x000fe40000000a00 */
[----:B------:R-:W-:-:S04]  /*24e0*/  ISETP.NE.U32.AND P0, PT, RZ, UR4, PT ;  /* 0x00000004ff007c0c */ /* 0x000fc8000bf05070 */
[----:B------:R-:W-:-:S13]  /*24f0*/  ISETP.NE.AND.EX P0, PT, RZ, UR5, PT, P0 ;  /* 0x00000005ff007c0c */ /* 0x000fda000bf05300 */
[----:B------:R-:W-:Y:S05]  /*2500*/  @!P0 BRA `(.L_x_39) ;  /* 0x0000000000148947 */ /* 0x000fea0003800000 */
[----:B-1----:R-:W1:Y:S01]  /*2510*/  LDC.64 R4, c[0x0][0x5a8] ;  /* 0x00016a00ff047b82 */ /* 0x002e620000000a00 */
[----:B------:R-:W-:-:S04]  /*2520*/  IMAD R3, R6, UR47, RZ ;  /* 0x0000002f06037c24 */ /* 0x000fc8000f8e02ff */
[----:B-1----:R-:W-:-:S05]  /*2530*/  IMAD.WIDE R4, R3, 0x4, R4 ;  /* 0x0000000403047825 */ /* 0x002fca00078e0204 */
[----:B-----5:R2:W5:Y:S01]  /*2540*/  LDG.E R91, desc[UR52][R4.64] ;  /* 0x00000034045b7981 */ /* 0x020562000c1e1900 */
[----:B------:R-:W-:Y:S05]  /*2550*/  BRA `(.L_x_38) ;  /* 0x0000000000087947 */ /* 0x000fea0003800000 */
.L_x_39:
[----:B------:R-:W-:Y:S02]  /*2560*/  ULDC UR4, c[0x0][0x5a0] ;  /* 0x0001680000047ab9 */ /* 0x000fe40000000800 */
[----:B-----5:R-:W-:-:S07]  /*2570*/  MOV R91, UR4 ;  /* 0x00000004005b7c02 */ /* 0x020fce0008000f00 */
.L_x_38:
[----:B------:R-:W-:Y:S01]  /*2580*/  ULDC.64 UR4, c[0x0][0x588] ;  /* 0x0001620000047ab9 */ /* 0x000fe20000000a00 */
[----:B------:R-:W-:Y:S01]  /*2590*/  ISETP.NE.U32.AND P3, PT, R8, RZ, PT ;  /* 0x000000ff0800720c */ /* 0x000fe20003f65070 */
[----:B------:R-:W-:Y:S02]  /*25a0*/  UISETP.NE.U32.AND UP0, UPT, UR4, URZ, UPT ;  /* 0x0000003f0400728c */ /* 0x000fe4000bf05070 */
[----:B------:R-:W-:Y:S02]  /*25b0*/  ISETP.NE.U32.AND P4, PT, RZ, UR4, PT ;  /* 0x00000004ff007c0c */ /* 0x000fe4000bf85070 */
[----:B------:R-:W-:Y:S01]  /*25c0*/  ISETP.NE.AND.EX P3, PT, R9, RZ, PT, P3 ;  /* 0x000000ff0900720c */ /* 0x000fe20003f65330 */
[----:B------:R-:W-:Y:S02]  /*25d0*/  UISETP.NE.AND.EX UP0, UPT, UR5, URZ, UPT, UP0 ;  /* 0x0000003f0500728c */ /* 0x000fe4000bf05300 */
[----:B------:R-:W-:Y:S02]  /*25e0*/  ISETP.NE.AND.EX P4, PT, RZ, UR5, PT, P4 ;  /* 0x00000005ff007c0c */ /* 0x000fe4000bf85340 */
[----:B------:R-:W-:-:S02]  /*25f0*/  PLOP3.LUT P0, PT, PT, PT, PT, 0x8, 0x0 ;  /* 0x000000000000781c */ /* 0x000fc40003f0e170 */
[----:B------:R-:W-:-:S04]  /*2600*/  PLOP3.LUT P1, PT, PT, PT, UP0, 0x80, 0x0 ;  /* 0x000000000000781c */ /* 0x000fc80003f2f008 */
[----:B------:R-:W-:-:S05]  /*2610*/  PLOP3.LUT P1, PT, P1, PT, PT, 0x8, 0x0 ;  /* 0x000000000000781c */ /* 0x000fca0000f2e170 */
[----:B------:R-:W-:Y:S08]  /*2620*/  @P4 BRA P3, `(.L_x_40) ;  /* 0x0000000000244947 */ /* 0x000ff00001800000 */
[----:B------:R-:W-:Y:S04]  /*2630*/  BSSY B0, `(.L_x_40) ;  /* 0x0000008000007945 */ /* 0x000fe80003800000 */
[----:B------:R-:W-:Y:S05]  /*2640*/  @!P2 BRA `(.L_x_41) ;  /* 0x000000000014a947 */ /* 0x000fea0003800000 */
[----:B------:R-:W-:Y:S02]  /*2650*/  LOP3.LUT P3, RZ, R88, 0xff, RZ, 0xc0, !PT ;  /* 0x000000ff58ff7812 */ /* 0x000fe4000786c0ff */
[----:B------:R-:W-:-:S11]  /*2660*/  PLOP3.LUT P0, PT, P1, PT, PT, 0x80, 0x0 ;  /* 0x000000000000781c */ /* 0x000fd60000f0f070 */
[----:B------:R-:W-:Y:S05]  /*2670*/  @!P3 BRA `(.L_x_42) ;  /* 0x00000000000cb947 */ /* 0x000fea0003800000 */
[----:B-----5:R-:W-:Y:S01]  /*2680*/  FSETP.EQ.AND P0, PT, R92, RZ, PT ;  /* 0x000000ff5c00720b */ /* 0x020fe20003f02000 */
[----:B------:R-:W-:-:S12]  /*2690*/  BRA `(.L_x_42) ;  /* 0x0000000000047947 */ /* 0x000fd80003800000 */
.L_x_41:
[----:B-----5:R-:W-:-:S13]  /*26a0*/  FSETP.EQ.AND P0, PT, R92, RZ, PT ;  /* 0x000000ff5c00720b */ /* 0x020fda0003f02000 */
.L_x_42:
[----:B------:R-:W-:Y:S05]  /*26b0*/  BSYNC B0 ;  /* 0x0000000000007941 */ /* 0x000fea0003800000 */
.L_x_40:
[----:B------:R-:W-:Y:S04]  /*26c0*/  BSSY B0, `(.L_x_43) ;  /* 0x0000007000007945 */ /* 0x000fe80003800000 */
[----:B------:R-:W-:Y:S05]  /*26d0*/  @!P2 BRA `(.L_x_44) ;  /* 0x000000000010a947 */ /* 0x000fea0003800000 */
[----:B------:R-:W-:-:S13]  /*26e0*/  LOP3.LUT P2, RZ, R88, 0xff, RZ, 0xc0, !PT ;  /* 0x000000ff58ff7812 */ /* 0x000fda000784c0ff */
[----:B------:R-:W-:Y:S05]  /*26f0*/  @!P2 BRA `(.L_x_45) ;  /* 0x00000000000ca947 */ /* 0x000fea0003800000 */
[----:B-----5:R-:W-:Y:S01]  /*2700*/  FSETP.EQ.AND P1, PT, R92, RZ, PT ;  /* 0x000000ff5c00720b */ /* 0x020fe20003f22000 */
[----:B------:R-:W-:-:S12]  /*2710*/  BRA `(.L_x_45) ;  /* 0x0000000000047947 */ /* 0x000fd80003800000 */
.L_x_44:
[----:B-----5:R-:W-:-:S13]  /*2720*/  FSETP.EQ.AND P1, PT, R92, RZ, PT ;  /* 0x000000ff5c00720b */ /* 0x020fda0003f22000 */
.L_x_45:
[----:B------:R-:W-:Y:S05]  /*2730*/  BSYNC B0 ;  /* 0x0000000000007941 */ /* 0x000fea0003800000 */
.L_x_43:
[----:B------:R-:W-:Y:S01]  /*2740*/  BSSY B0, `(.L_x_46) ;  /* 0x000001b000007945 */ /* 0x000fe20003800000 */
[----:B------:R-:W-:Y:S01]  /*2750*/  LOP3.LUT R93, R93, 0x1, RZ, 0x3c, !PT ;  /* 0x000000015d5d7812 */ /* 0x000fe200078e3cff */
[----:B------:R-:W-:Y:S01]  /*2760*/  IMAD.MOV.U32 R6, RZ, RZ, RZ ;  /* 0x000000ffff067224 */ /* 0x000fe200078e00ff */
[----:B------:R-:W-:Y:S02]  /*2770*/  CS2R R10, SRZ ;  /* 0x00000000000a7805 */ /* 0x000fe4000001ff00 */
[----:B------:R-:W-:Y:S02]  /*2780*/  CS2R R8, SRZ ;  /* 0x0000000000087805 */ /* 0x000fe4000001ff00 */
[----:B------:R-:W-:Y:S02]  /*2790*/  CS2R R14, SRZ ;  /* 0x00000000000e7805 */ /* 0x000fe4000001ff00 */
[----:B------:R-:W-:Y:S01]  /*27a0*/  CS2R R12, SRZ ;  /* 0x00000000000c7805 */ /* 0x000fe2000001ff00 */
[----:B------:R-:W-:Y:S06]  /*27b0*/  @P0 BRA `(.L_x_47) ;  /* 0x00000000004c0947 */ /* 0x000fec0003800000 */
[----:B------:R-:W-:-:S13]  /*27c0*/  ISETP.NE.AND P2, PT, R107, 0x3, PT ;  /* 0x000000036b00780c */ /* 0x000fda0003f45270 */
[----:B------:R-:W-:Y:S05]  /*27d0*/  @!P2 BRA `(.L_x_48) ;  /* 0x000000000004a947 */ /* 0x000fea0003800000 */
[----:B------:R-:W-:Y:S01]  /*27e0*/  BPT.TRAP 0x1 ;  /* 0x000000040000795c */ /* 0x000fe20000300000 */
.L_x_48:
[----:B------:R-:W-:Y:S01]  /*27f0*/  SHF.L.U32 R3, R93, 0x1f, RZ ;  /* 0x0000001f5d037819 */ /* 0x000fe200000006ff */
[----:B------:R-:W-:Y:S01]  /*2800*/  BSSY B1, `(.L_x_49) ;  /* 0x0000005000017945 */ /* 0x000fe20003800000 */
[----:B------:R-:W-:Y:S02]  /*2810*/  @!P1 LEA R0, R90, UR51, 0x1 ;  /* 0x000000335a009c11 */ /* 0x000fe4000f8e08ff */
[----:B------:R-:W3:Y:S01]  /*2820*/  SYNCS.PHASECHK.TRANS64.TRYWAIT P2, [UR51+0x60], R3 ;  /* 0x00006003ff0075a7 */ /* 0x000ee20008040173 */
[----:B------:R-:W-:Y:S01]  /*2830*/  MOV R15, RZ ;  /* 0x000000ff000f7202 */ /* 0x000fe20000000f00 */
[----:B---3--:R-:W-:Y:S06]  /*2840*/  @!P2 BRA `(.L_x_50) ;  /* 0x000000ac00c8a947 */ /* 0x008fec0003800000 */
.L_x_360:
[----:B------:R-:W-:Y:S05]  /*2850*/  BSYNC B1 ;  /* 0x0000000000017941 */ /* 0x000fea0003800000 */
.L_x_49:
[----:B------:R-:W-:Y:S02]  /*2860*/  MOV R14, RZ ;  /* 0x000000ff000e7202 */ /* 0x000fe40000000f00 */
[----:B------:R-:W-:Y:S01]  /*2870*/  CS2R R12, SRZ ;  /* 0x00000000000c7805 */ /* 0x000fe2000001ff00 */
[----:B------:R-:W-:Y:S01]  /*2880*/  IMAD.MOV.U32 R10, RZ, RZ, RZ ;  /* 0x000000ffff0a7224 */ /* 0x000fe200078e00ff */
[----:B------:R-:W-:Y:S02]  /*2890*/  CS2R R8, SRZ ;  /* 0x0000000000087805 */ /* 0x000fe4000001ff00 */
[----:B-1----:R-:W-:Y:S01]  /*28a0*/  @!P1 LEA R3, R95, R0, 0x1 ;  /* 0x000000005f039211 */ /* 0x002fe200078e08ff */
[----:B------:R-:W-:Y:S05]  /*28b0*/  @!P1 WARPSYNC.ALL ;  /* 0x0000000000009948 */ /* 0x000fea0003800000 */
[----:B------:R3:W4:Y:S01]  /*28c0*/  @!P1 LDSM.16.M88.4 R12, [R0+0x200] ;  /* 0x00020000000c983b */ /* 0x0007220000000200 */
[----:B------:R-:W-:-:S03]  /*28d0*/  MOV R6, 0x1 ;  /* 0x0000000100067802 */ /* 0x000fc60000000f00 */
[----:B------:R3:W1:Y:S04]  /*28e0*/  @!P1 LDSM.16.M88.4 R8, [R3+0x200] ;  /* 0x000200000308983b */ /* 0x0006680000000200 */
.L_x_47:
[----:B------:R-:W-:Y:S05]  /*28f0*/  BSYNC B0 ;  /* 0x0000000000007941 */ /* 0x000fea0003800000 */
.L_x_46:
[C---:B---34-:R-:W-:Y:S01]  /*2900*/  IMAD.U32 R3, R12.reuse, 0x10000, RZ ;  /* 0x000100000c037824 */ /* 0x058fe200078e00ff */
[----:B-12---:R-:W-:Y:S01]  /*2910*/  LOP3.LUT R5, R12, 0xffff0000, RZ, 0xc0, !PT ;  /* 0xffff00000c057812 */ /* 0x006fe200078ec0ff */
[----:B------:R-:W-:Y:S01]  /*2920*/  IMAD.U32 R115, R10, 0x10000, RZ ;  /* 0x000100000a737824 */ /* 0x000fe200078e00ff */
[C---:B------:R-:W-:Y:S01]  /*2930*/  SHF.L.U32 R101, R8.reuse, 0x10, RZ ;  /* 0x0000001008657819 */ /* 0x040fe200000006ff */
[----:B------:R-:W-:Y:S01]  /*2940*/  IMAD.MOV.U32 R130, RZ, RZ, 0x437c0000 ;  /* 0x437c0000ff827424 */ /* 0x000fe200078e00ff */
[----:B------:R-:W-:Y:S01]  /*2950*/  LOP3.LUT R103, R8, 0xffff0000, RZ, 0xc0, !PT ;  /* 0xffff000008677812 */ /* 0x000fe200078ec0ff */
[----:B-----5:R-:W-:Y:S01]  /*2960*/  FMUL R8, R92, R3 ;  /* 0x000000035c087220 */ /* 0x020fe20000400000 */
[----:B------:R-:W-:Y:S01]  /*2970*/  LOP3.LUT R117, R10, 0xffff0000, RZ, 0xc0, !PT ;  /* 0xffff00000a757812 */ /* 0x000fe200078ec0ff */
[C---:B------:R-:W-:Y:S01]  /*2980*/  FMUL R10, R92.reuse, R5 ;  /* 0x000000055c0a7220 */ /* 0x040fe20000400000 */
[----:B------:R-:W-:Y:S01]  /*2990*/  SHF.L.U32 R21, R13, 0x10, RZ ;  /* 0x000000100d157819 */ /* 0x000fe200000006ff */
[C---:B------:R-:W-:Y:S01]  /*29a0*/  FFMA R7, R91.reuse, R24, R8 ;  /* 0x000000185b077223 */ /* 0x040fe20000000008 */
[----:B------:R-:W-:Y:S01]  /*29b0*/  MOV R128, 0x3bbb989d ;  /* 0x3bbb989d00807802 */ /* 0x000fe20000000f00 */
[----:B------:R-:W-:Y:S01]  /*29c0*/  FFMA R25, R91, R25, R10 ;  /* 0x000000195b197223 */ /* 0x000fe2000000000a */
[----:B------:R-:W-:Y:S01]  /*29d0*/  LOP3.LUT R13, R13, 0xffff0000, RZ, 0xc0, !PT ;  /* 0xffff00000d0d7812 */ /* 0x000fe200078ec0ff */
[----:B------:R-:W-:Y:S01]  /*29e0*/  FMUL R12, R92, R21 ;  /* 0x000000155c0c7220 */ /* 0x000fe20000400000 */
[C---:B------:R-:W-:Y:S01]  /*29f0*/  SHF.L.U32 R23, R14.reuse, 0x10, RZ ;  /* 0x000000100e177819 */ /* 0x040fe200000006ff */
[-C--:B------:R-:W-:Y:S01]  /*2a00*/  FFMA.SAT R0, -R7, R128.reuse, 0.5 ;  /* 0x3f00000007007423 */ /* 0x080fe20000002180 */
[----:B------:R-:W-:Y:S01]  /*2a10*/  LOP3.LUT R97, R14, 0xffff0000, RZ, 0xc0, !PT ;  /* 0xffff00000e617812 */ /* 0x000fe200078ec0ff */
[----:B------:R-:W-:Y:S01]  /*2a20*/  FMUL R14, R92, R13 ;  /* 0x0000000d5c0e7220 */ /* 0x000fe20000400000 */
[----:B------:R-:W-:Y:S01]  /*2a30*/  SHF.L.U32 R111, R9, 0x10, RZ ;  /* 0x00000010096f7819 */ /* 0x000fe200000006ff */
[----:B------:R-:W-:Y:S01]  /*2a40*/  FFMA.SAT R5, -R25, R128, 0.5 ;  /* 0x3f00000019057423 */ /* 0x000fe20000002180 */
[----:B------:R-:W-:Y:S01]  /*2a50*/  LOP3.LUT R113, R9, 0xffff0000, RZ, 0xc0, !PT ;  /* 0xffff000009717812 */ /* 0x000fe200078ec0ff */
[----:B------:R-:W-:-:S02]  /*2a60*/  IMAD.U32 R99, R15, 0x10000, RZ ;  /* 0x000100000f637824 */ /* 0x000fc400078e00ff */
[----:B------:R-:W-:Y:S01]  /*2a70*/  FFMA R9, R91, R26, R12 ;  /* 0x0000001a5b097223 */ /* 0x000fe2000000000c */
[----:B------:R-:W-:Y:S01]  /*2a80*/  LOP3.LUT R15, R15, 0xffff0000, RZ, 0xc0, !PT ;  /* 0xffff00000f0f7812 */ /* 0x000fe200078ec0ff */
[-C--:B------:R-:W-:Y:S01]  /*2a90*/  FFMA.RM R0, R0, R130.reuse, 12582913 ;  /* 0x4b40000100007423 */ /* 0x080fe20000004082 */
[----:B------:R-:W-:Y:S01]  /*2aa0*/  FFMA.RM R21, R5, R130, 12582913 ;  /* 0x4b40000105157423 */ /* 0x000fe20000004082 */
[----:B------:R-:W-:Y:S01]  /*2ab0*/  FFMA R27, R91, R27, R14 ;  /* 0x0000001b5b1b7223 */ /* 0x000fe2000000000e */
[----:B------:R-:W-:Y:S01]  /*2ac0*/  FMUL R20, R92, R23 ;  /* 0x000000175c147220 */ /* 0x000fe20000400000 */
[-C--:B------:R-:W-:Y:S01]  /*2ad0*/  FFMA.SAT R5, -R9, R128.reuse, 0.5 ;  /* 0x3f00000009057423 */ /* 0x080fe20000002180 */
[----:B------:R-:W-:Y:S01]  /*2ae0*/  FADD R4, R0, -12583039 ;  /* 0xcb40007f00047421 */ /* 0x000fe20000000000 */
[C---:B------:R-:W-:Y:S01]  /*2af0*/  FMUL R98, R92.reuse, R15 ;  /* 0x0000000f5c627220 */ /* 0x040fe20000400000 */
[----:B------:R-:W-:Y:S01]  /*2b00*/  SHF.L.U32 R119, R11, 0x10, RZ ;  /* 0x000000100b777819 */ /* 0x000fe200000006ff */
[----:B------:R-:W-:Y:S01]  /*2b10*/  FFMA.SAT R15, -R27, R128, 0.5 ;  /* 0x3f0000001b0f7423 */ /* 0x000fe20000002180 */
[----:B------:R-:W-:Y:S01]  /*2b20*/  LOP3.LUT R3, R11, 0xffff0000, RZ, 0xc0, !PT ;  /* 0xffff00000b037812 */ /* 0x000fe200078ec0ff */
[----:B------:R-:W-:Y:S01]  /*2b30*/  FADD R102, R21, -12583039 ;  /* 0xcb40007f15667421 */ /* 0x000fe20000000000 */
[----:B------:R-:W-:Y:S01]  /*2b40*/  FFMA.RM R23, R5, R130, 12582913 ;  /* 0x4b40000105177423 */ /* 0x000fe20000004082 */
[----:B------:R-:W-:Y:S01]  /*2b50*/  FFMA R11, R91, R28, R20 ;  /* 0x0000001c5b0b7223 */ /* 0x000fe20000000014 */
[C---:B------:R-:W-:Y:S01]  /*2b60*/  FMUL R22, R92.reuse, R97 ;  /* 0x000000615c167220 */ /* 0x040fe20000400000 */
[----:B------:R-:W-:Y:S01]  /*2b70*/  FFMA R4, -R7, 1.4426950216293334961, -R4 ;  /* 0x3fb8aa3b07047823 */ /* 0x000fe20000000904 */
[----:B------:R-:W-:Y:S01]  /*2b80*/  FFMA.RM R97, R15, R130, 12582913 ;  /* 0x4b4000010f617423 */ /* 0x000fe20000004082 */
[----:B------:R-:W-:Y:S01]  /*2b90*/  FFMA R104, -R25, 1.4426950216293334961, -R102 ;  /* 0x3fb8aa3b19687823 */ /* 0x000fe20000000966 */
[----:B------:R-:W-:Y:S01]  /*2ba0*/  FADD R106, R23, -12583039 ;  /* 0xcb40007f176a7421 */ /* 0x000fe20000000000 */
[----:B------:R-:W-:Y:S01]  /*2bb0*/  FFMA.SAT R15, -R11, R128, 0.5 ;  /* 0x3f0000000b0f7423 */ /* 0x000fe20000002180 */
[----:B------:R-:W-:Y:S01]  /*2bc0*/  FFMA R4, -R7, 1.925963033500011079e-08, R4 ;  /* 0x32a5706007047823 */ /* 0x000fe20000000104 */
[----:B------:R-:W-:Y:S01]  /*2bd0*/  FFMA R29, R91, R29, R22 ;  /* 0x0000001d5b1d7223 */ /* 0x000fe20000000016 */
[C---:B------:R-:W-:Y:S01]  /*2be0*/  FMUL R24, R92.reuse, R99 ;  /* 0x000000635c187220 */ /* 0x040fe20000400000 */
[----:B------:R-:W-:Y:S01]  /*2bf0*/  FFMA R13, -R25, 1.925963033500011079e-08, R104 ;  /* 0x32a57060190d7823 */ /* 0x000fe20000000168 */
[----:B------:R-:W-:Y:S01]  /*2c00*/  FFMA R106, -R9, 1.4426950216293334961, -R106 ;  /* 0x3fb8aa3b096a7823 */ /* 0x000fe2000000096a */
[----:B------:R-:W-:Y:S01]  /*2c10*/  FFMA.RM R99, R15, R130, 12582913 ;  /* 0x4b4000010f637423 */ /* 0x000fe20000004082 */
[----:B------:R1:W2:Y:S01]  /*2c20*/  MUFU.EX2 R5, R4 ;  /* 0x0000000400057308 */ /* 0x0002a20000000800 */
[----:B------:R-:W-:Y:S01]  /*2c30*/  FFMA.SAT R15, -R29, R128, 0.5 ;  /* 0x3f0000001d0f7423 */ /* 0x000fe20000002180 */
[C---:B------:R-:W-:Y:S01]  /*2c40*/  FMUL R100, R92.reuse, R101 ;  /* 0x000000655c647220 */ /* 0x040fe20000400000 */
[----:B------:R-:W-:Y:S01]  /*2c50*/  FFMA R106, -R9, 1.925963033500011079e-08, R106 ;  /* 0x32a57060096a7823 */ /* 0x000fe2000000016a */
[C---:B------:R-:W-:Y:S01]  /*2c60*/  FMUL R102, R92.reuse, R111 ;  /* 0x0000006f5c667220 */ /* 0x040fe20000400000 */
[----:B------:R-:W-:Y:S01]  /*2c70*/  FFMA.RM R101, R15, R130, 12582913 ;  /* 0x4b4000010f657423 */ /* 0x000fe20000004082 */
[C---:B------:R-:W-:Y:S01]  /*2c80*/  FMUL R28, R92.reuse, R113 ;  /* 0x000000715c1c7220 */ /* 0x040fe20000400000 */
[C---:B------:R-:W-:Y:S01]  /*2c90*/  FMUL R26, R92.reuse, R103 ;  /* 0x000000675c1a7220 */ /* 0x040fe20000400000 */
[----:B------:R3:W-:Y:S01]  /*2ca0*/  MUFU.EX2 R108, R13 ;  /* 0x0000000d006c7308 */ /* 0x0007e20000000800 */
[----:B-1----:R-:W-:Y:S01]  /*2cb0*/  FADD R4, R97, -12583039 ;  /* 0xcb40007f61047421 */ /* 0x002fe20000000000 */
[C---:B------:R-:W-:Y:S01]  /*2cc0*/  FFMA R34, R91.reuse, R34, R102 ;  /* 0x000000225b227223 */ /* 0x040fe20000000066 */
[----:B------:R-:W-:Y:S01]  /*2cd0*/  FMUL R104, R92, R115 ;  /* 0x000000735c687220 */ /* 0x000fe20000400000 */
[----:B------:R-:W-:Y:S01]  /*2ce0*/  FFMA R35, R91, R35, R28 ;  /* 0x000000235b237223 */ /* 0x000fe2000000001c */
[----:B------:R-:W-:Y:S01]  /*2cf0*/  FFMA R110, -R27, 1.4426950216293334961, -R4 ;  /* 0x3fb8aa3b1b6e7823 */ /* 0x000fe20000000904 */
[----:B------:R-:W-:Y:S01]  /*2d00*/  FFMA.SAT R115, -R34, R128, 0.5 ;  /* 0x3f00000022737423 */ /* 0x000fe20000002180 */
[C---:B------:R-:W-:Y:S01]  /*2d10*/  FFMA R31, R91.reuse, R31, R98 ;  /* 0x0000001f5b1f7223 */ /* 0x040fe20000000062 */
[----:B------:R1:W4:Y:S01]  /*2d20*/  MUFU.EX2 R4, R106 ;  /* 0x0000006a00047308 */ /* 0x0003220000000800 */
[----:B---3--:R-:W-:Y:S01]  /*2d30*/  FFMA R13, R91, R30, R24 ;  /* 0x0000001e5b0d7223 */ /* 0x008fe20000000018 */
[C---:B------:R-:W-:Y:S01]  /*2d40*/  FMUL R30, R92.reuse, R117 ;  /* 0x000000755c1e7220 */ /* 0x040fe20000400000 */
[----:B------:R-:W-:Y:S01]  /*2d50*/  FFMA.RM R115, R115, R130, 12582913 ;  /* 0x4b40000173737423 */ /* 0x000fe20000004082 */
[----:B------:R-:W-:Y:S01]  /*2d60*/  FFMA R33, R91, R33, R26 ;  /* 0x000000215b217223 */ /* 0x000fe2000000001a */
[----:B------:R-:W-:Y:S01]  /*2d70*/  FFMA.SAT R15, -R13, R128, 0.5 ;  /* 0x3f0000000d0f7423 */ /* 0x000fe20000002180 */
[C---:B------:R-:W-:Y:S01]  /*2d80*/  FFMA R36, R91.reuse, R36, R104 ;  /* 0x000000245b247223 */ /* 0x040fe20000000068 */
[----:B------:R-:W-:Y:S01]  /*2d90*/  FFMA R37, R91, R37, R30 ;  /* 0x000000255b257223 */ /* 0x000fe2000000001e */
[----:B------:R-:W-:Y:S01]  /*2da0*/  FADD R117, R115, -12583039 ;  /* 0xcb40007f73757421 */ /* 0x000fe20000000000 */
[----:B-1----:R-:W-:Y:S01]  /*2db0*/  FADD R106, R101, -12583039 ;  /* 0xcb40007f656a7421 */ /* 0x002fe20000000000 */
[----:B------:R-:W-:Y:S01]  /*2dc0*/  FFMA.RM R103, R15, R130, 12582913 ;  /* 0x4b4000010f677423 */ /* 0x000fe20000004082 */
[----:B------:R-:W-:Y:S01]  /*2dd0*/  FFMA R15, R91, R32, R100 ;  /* 0x000000205b0f7223 */ /* 0x000fe20000000064 */
[C---:B------:R-:W-:Y:S01]  /*2de0*/  FMUL R32, R92.reuse, R3 ;  /* 0x000000035c207220 */ /* 0x040fe20000400000 */
[----:B------:R-:W-:Y:S01]  /*2df0*/  FFMA R114, -R29, 1.4426950216293334961, -R106 ;  /* 0x3fb8aa3b1d727823 */ /* 0x000fe2000000096a */
[----:B------:R-:W-:Y:S01]  /*2e00*/  FMUL R106, R92, R119 ;  /* 0x000000775c6a7220 */ /* 0x000fe20000400000 */
[-C--:B------:R-:W-:Y:S01]  /*2e10*/  FFMA.SAT R119, -R35, R128.reuse, 0.5 ;  /* 0x3f00000023777423 */ /* 0x080fe20000002180 */
[----:B------:R-:W-:Y:S01]  /*2e20*/  FFMA R39, R91, R39, R32 ;  /* 0x000000275b277223 */ /* 0x000fe20000000020 */
[----:B------:R-:W-:Y:S01]  /*2e30*/  FFMA.SAT R111, -R31, R128, 0.5 ;  /* 0x3f0000001f6f7423 */ /* 0x000fe20000002180 */
[----:B------:R-:W-:Y:S01]  /*2e40*/  FFMA R38, R91, R38, R106 ;  /* 0x000000265b267223 */ /* 0x000fe2000000006a */
[-C--:B------:R-:W-:Y:S01]  /*2e50*/  FFMA.SAT R3, -R15, R128.reuse, 0.5 ;  /* 0x3f0000000f037423 */ /* 0x080fe20000002180 */
[-C--:B------:R-:W-:Y:S01]  /*2e60*/  FFMA.SAT R113, -R33, R128.reuse, 0.5 ;  /* 0x3f00000021717423 */ /* 0x080fe20000002180 */
[-C--:B------:R-:W-:Y:S01]  /*2e70*/  FFMA.SAT R121, -R36, R128.reuse, 0.5 ;  /* 0x3f00000024797423 */ /* 0x080fe20000002180 */
[-C--:B------:R-:W-:Y:S01]  /*2e80*/  FFMA.SAT R123, -R37, R128.reuse, 0.5 ;  /* 0x3f000000257b7423 */ /* 0x080fe20000002180 */
[----:B------:R-:W-:Y:S01]  /*2e90*/  FFMA.SAT R127, -R38, R128, 0.5 ;  /* 0x3f000000267f7423 */ /* 0x000fe20000002180 */
[----:B------:R-:W-:Y:S01]  /*2ea0*/  FFMA.RM R119, R119, R130, 12582913 ;  /* 0x4b40000177777423 */ /* 0x000fe20000004082 */
[----:B------:R-:W-:Y:S01]  /*2eb0*/  FFMA.SAT R128, -R39, R128, 0.5 ;  /* 0x3f00000027807423 */ /* 0x000fe20000002180 */
[----:B------:R-:W-:Y:S01]  /*2ec0*/  FFMA R117, -R34, 1.4426950216293334961, -R117 ;  /* 0x3fb8aa3b22757823 */ /* 0x000fe20000000975 */
[----:B------:R-:W-:Y:S01]  /*2ed0*/  SHF.L.U32 R0, R0, 0x17, RZ ;  /* 0x0000001700007819 */ /* 0x000fe200000006ff */
[----:B------:R-:W-:Y:S01]  /*2ee0*/  FADD R116, R103, -12583039 ;  /* 0xcb40007f67747421 */ /* 0x000fe20000000000 */
[----:B------:R-:W-:-:S02]  /*2ef0*/  IMAD.SHL.U32 R23, R23, 0x800000, RZ ;  /* 0x0080000017177824 */ /* 0x000fc400078e00ff */
[-C--:B------:R-:W-:Y:S01]  /*2f00*/  FFMA.RM R111, R111, R130.reuse, 12582913 ;  /* 0x4b4000016f6f7423 */ /* 0x080fe20000004082 */
[-C--:B------:R-:W-:Y:S01]  /*2f10*/  FFMA.RM R3, R3, R130.reuse, 12582913 ;  /* 0x4b40000103037423 */ /* 0x080fe20000004082 */
[-C--:B------:R-:W-:Y:S01]  /*2f20*/  FFMA.RM R113, R113, R130.reuse, 12582913 ;  /* 0x4b40000171717423 */ /* 0x080fe20000004082 */
[----:B------:R-:W-:Y:S01]  /*2f30*/  FADD R124, R119, -12583039 ;  /* 0xcb40007f777c7421 */ /* 0x000fe20000000000 */
[-C--:B------:R-:W-:Y:S01]  /*2f40*/  FFMA.RM R125, R123, R130.reuse, 12582913 ;  /* 0x4b4000017b7d7423 */ /* 0x080fe20000004082 */
[-C--:B------:R-:W-:Y:S01]  /*2f50*/  FFMA.RM R129, R128, R130.reuse, 12582913 ;  /* 0x4b40000180817423 */ /* 0x080fe20000004082 */
[----:B------:R-:W-:Y:S01]  /*2f60*/  FFMA R117, -R34, 1.925963033500011079e-08, R117 ;  /* 0x32a5706022757823 */ /* 0x000fe20000000175 */
[-C--:B------:R-:W-:Y:S01]  /*2f70*/  FFMA.RM R121, R121, R130.reuse, 12582913 ;  /* 0x4b40000179797423 */ /* 0x080fe20000004082 */
[----:B------:R-:W-:Y:S01]  /*2f80*/  FFMA.RM R127, R127, R130, 12582913 ;  /* 0x4b4000017f7f7423 */ /* 0x000fe20000004082 */
[----:B------:R-:W-:Y:S01]  /*2f90*/  SHF.L.U32 R21, R21, 0x17, RZ ;  /* 0x0000001715157819 */ /* 0x000fe200000006ff */
[----:B------:R-:W-:Y:S01]  /*2fa0*/  FFMA R116, -R13, 1.4426950216293334961, -R116 ;  /* 0x3fb8aa3b0d747823 */ /* 0x000fe20000000974 */
[----:B--2---:R-:W-:Y:S01]  /*2fb0*/  FFMA R131, R0, R5, 1 ;  /* 0x3f80000000837423 */ /* 0x004fe20000000005 */
[----:B----4-:R-:W-:Y:S01]  /*2fc0*/  FFMA R133, R23, R4, 1 ;  /* 0x3f80000017857423 */ /* 0x010fe20000000004 */
[----:B------:R-:W-:Y:S01]  /*2fd0*/  FADD R112, R99, -12583039 ;  /* 0xcb40007f63707421 */ /* 0x000fe20000000000 */
[----:B------:R-:W-:Y:S01]  /*2fe0*/  FADD R118, R111, -12583039 ;  /* 0xcb40007f6f767421 */ /* 0x000fe20000000000 */
[----:B------:R-:W-:Y:S01]  /*2ff0*/  FADD R120, R3, -12583039 ;  /* 0xcb40007f03787421 */ /* 0x000fe20000000000 */
[----:B------:R-:W-:Y:S01]  /*3000*/  FADD R122, R113, -12583039 ;  /* 0xcb40007f717a7421 */ /* 0x000fe20000000000 */
[----:B------:R-:W-:Y:S01]  /*3010*/  FADD R0, R125, -12583039 ;  /* 0xcb40007f7d007421 */ /* 0x000fe20000000000 */
[----:B------:R-:W-:Y:S01]  /*3020*/  FADD R4, R129, -12583039 ;  /* 0xcb40007f81047421 */ /* 0x000fe20000000000 */
[----:B------:R-:W-:Y:S01]  /*3030*/  FFMA R126, -R35, 1.4426950216293334961, -R124 ;  /* 0x3fb8aa3b237e7823 */ /* 0x000fe2000000097c */
[----:B------:R-:W-:Y:S01]  /*3040*/  FADD R123, R121, -12583039 ;  /* 0xcb40007f797b7421 */ /* 0x000fe20000000000 */
[----:B------:R1:W2:Y:S01]  /*3050*/  MUFU.EX2 R124, R117 ;  /* 0x00000075007c7308 */ /* 0x0002a20000000800 */
[----:B------:R-:W-:Y:S01]  /*3060*/  FADD R5, R127, -12583039 ;  /* 0xcb40007f7f057421 */ /* 0x000fe20000000000 */
[----:B------:R-:W-:Y:S01]  /*3070*/  FFMA R116, -R13, 1.925963033500011079e-08, R116 ;  /* 0x32a570600d747823 */ /* 0x000fe20000000174 */
[----:B------:R-:W-:Y:S01]  /*3080*/  FFMA R112, -R11, 1.4426950216293334961, -R112 ;  /* 0x3fb8aa3b0b707823 */ /* 0x000fe20000000970 */
[----:B------:R-:W-:Y:S01]  /*3090*/  FFMA R118, -R31, 1.4426950216293334961, -R118 ;  /* 0x3fb8aa3b1f767823 */ /* 0x000fe20000000976 */
[----:B------:R-:W-:Y:S01]  /*30a0*/  FFMA R120, -R15, 1.4426950216293334961, -R120 ;  /* 0x3fb8aa3b0f787823 */ /* 0x000fe20000000978 */
[----:B------:R-:W-:Y:S01]  /*30b0*/  FFMA R122, -R33, 1.4426950216293334961, -R122 ;  /* 0x3fb8aa3b217a7823 */ /* 0x000fe2000000097a */
[----:B------:R-:W-:Y:S01]  /*30c0*/  FFMA R128, -R37, 1.4426950216293334961, -R0 ;  /* 0x3fb8aa3b25807823 */ /* 0x000fe20000000900 */
[----:B------:R-:W-:Y:S01]  /*30d0*/  FFMA R123, -R36, 1.4426950216293334961, -R123 ;  /* 0x3fb8aa3b247b7823 */ /* 0x000fe2000000097b */
[----:B-1----:R-:W-:Y:S01]  /*30e0*/  FFMA R117, R21, R108, 1 ;  /* 0x3f80000015757423 */ /* 0x002fe2000000006c */
[----:B------:R-:W-:Y:S01]  /*30f0*/  FFMA R108, -R39, 1.4426950216293334961, -R4 ;  /* 0x3fb8aa3b276c7823 */ /* 0x000fe20000000904 */
[----:B------:R-:W-:Y:S01]  /*3100*/  FFMA R5, -R38, 1.4426950216293334961, -R5 ;  /* 0x3fb8aa3b26057823 */ /* 0x000fe20000000905 */
[----:B------:R-:W-:Y:S01]  /*3110*/  FFMA R110, -R27, 1.925963033500011079e-08, R110 ;  /* 0x32a570601b6e7823 */ /* 0x000fe2000000016e */
        /* <DEDUP_REMOVED lines=8> */
[----:B------:R-:W-:Y:S01]  /*31a0*/  IADD3 R21, R131, 0x1800000, RZ ;  /* 0x0180000083157810 */ /* 0x000fe20007ffe0ff */
[----:B------:R-:W1:Y:S01]  /*31b0*/  MUFU.EX2 R116, R116 ;  /* 0x0000007400747308 */ /* 0x000e620000000800 */
[----:B------:R-:W-:Y:S01]  /*31c0*/  FFMA R123, -R36, 1.925963033500011079e-08, R123 ;  /* 0x32a57060247b7823 */ /* 0x000fe2000000017b */
[----:B------:R-:W-:Y:S01]  /*31d0*/  FFMA R5, -R38, 1.925963033500011079e-08, R5 ;  /* 0x32a5706026057823 */ /* 0x000fe20000000105 */
[----:B------:R-:W-:Y:S01]  /*31e0*/  LOP3.LUT R21, R21, 0x7f800000, RZ, 0xc0, !PT ;  /* 0x7f80000015157812 */ /* 0x000fe200078ec0ff */
[----:B------:R-:W-:Y:S01]  /*31f0*/  IMAD.SHL.U32 R101, R101, 0x800000, RZ ;  /* 0x0080000065657824 */ /* 0x000fe200078e00ff */
[----:B------:R-:W-:Y:S01]  /*3200*/  SHF.L.U32 R103, R103, 0x17, RZ ;  /* 0x0000001767677819 */ /* 0x000fe200000006ff */
[----:B------:R-:W-:Y:S01]  /*3210*/  IMAD.SHL.U32 R3, R3, 0x800000, RZ ;  /* 0x0080000003037824 */ /* 0x000fe200078e00ff */
[----:B------:R-:W-:Y:S01]  /*3220*/  ISETP.GT.U32.AND P2, PT, R21, 0x1ffffff, PT ;  /* 0x01ffffff1500780c */ /* 0x000fe20003f44070 */
[----:B------:R-:W3:Y:S01]  /*3230*/  MUFU.EX2 R110, R110 ;  /* 0x0000006e006e7308 */ /* 0x000ee20000000800 */
[----:B------:R-:W-:Y:S01]  /*3240*/  SHF.L.U32 R97, R97, 0x17, RZ ;  /* 0x0000001761617819 */ /* 0x000fe200000006ff */
[----:B------:R-:W-:Y:S01]  /*3250*/  IMAD.SHL.U32 R115, R115, 0x800000, RZ ;  /* 0x0080000073737824 */ /* 0x000fe200078e00ff */
[----:B------:R-:W-:Y:S01]  /*3260*/  SHF.L.U32 R99, R99, 0x17, RZ ;  /* 0x0000001763637819 */ /* 0x000fe200000006ff */
[----:B------:R-:W-:Y:S01]  /*3270*/  BSSY B1, `(.L_x_51) ;  /* 0x0000029000017945 */ /* 0x000fe20003800000 */
[----:B------:R-:W-:Y:S01]  /*3280*/  SHF.L.U32 R111, R111, 0x17, RZ ;  /* 0x000000176f6f7819 */ /* 0x000fe200000006ff */
[----:B--2---:R-:W-:Y:S01]  /*3290*/  FFMA R134, R115, R124, 1 ;  /* 0x3f80000073867423 */ /* 0x004fe2000000007c */
[----:B------:R-:W-:Y:S01]  /*32a0*/  SHF.L.U32 R113, R113, 0x17, RZ ;  /* 0x0000001771717819 */ /* 0x000fe200000006ff */
[----:B------:R-:W-:Y:S01]  /*32b0*/  MUFU.EX2 R112, R112 ;  /* 0x0000007000707308 */ /* 0x000fe20000000800 */
[----:B-1----:R-:W-:Y:S01]  /*32c0*/  FFMA R139, R103, R116, 1 ;  /* 0x3f800000678b7423 */ /* 0x002fe20000000074 */
[----:B------:R-:W-:Y:S01]  /*32d0*/  SHF.L.U32 R119, R119, 0x17, RZ ;  /* 0x0000001777777819 */ /* 0x000fe200000006ff */
[----:B------:R-:W-:Y:S01]  /*32e0*/  IMAD.SHL.U32 R103, R125, 0x800000, RZ ;  /* 0x008000007d677824 */ /* 0x000fe200078e00ff */
[----:B------:R-:W-:-:S02]  /*32f0*/  SHF.L.U32 R121, R121, 0x17, RZ ;  /* 0x0000001779797819 */ /* 0x000fc400000006ff */
[----:B------:R-:W-:Y:S02]  /*3300*/  SHF.L.U32 R23, R127, 0x17, RZ ;  /* 0x000000177f177819 */ /* 0x000fe400000006ff */
[----:B------:R-:W1:Y:S01]  /*3310*/  MUFU.EX2 R114, R114 ;  /* 0x0000007200727308 */ /* 0x000e620000000800 */
[----:B------:R-:W-:Y:S01]  /*3320*/  SHF.L.U32 R21, R129, 0x17, RZ ;  /* 0x0000001781157819 */ /* 0x000fe200000006ff */
[----:B---3--:R-:W-:-:S06]  /*3330*/  FFMA R135, R97, R110, 1 ;  /* 0x3f80000061877423 */ /* 0x008fcc000000006e */
[----:B------:R-:W2:Y:S08]  /*3340*/  MUFU.EX2 R118, R118 ;  /* 0x0000007600767308 */ /* 0x000eb00000000800 */
[----:B------:R-:W3:Y:S01]  /*3350*/  MUFU.EX2 R120, R120 ;  /* 0x0000007800787308 */ /* 0x000ee20000000800 */
[----:B-1----:R-:W-:-:S07]  /*3360*/  FFMA R137, R101, R114, 1 ;  /* 0x3f80000065897423 */ /* 0x002fce0000000072 */
[----:B------:R-:W1:Y:S01]  /*3370*/  MUFU.EX2 R122, R122 ;  /* 0x0000007a007a7308 */ /* 0x000e620000000800 */
[----:B--2---:R-:W-:-:S07]  /*3380*/  FFMA R111, R111, R118, 1 ;  /* 0x3f8000006f6f7423 */ /* 0x004fce0000000076 */
[----:B------:R-:W2:Y:S01]  /*3390*/  MUFU.EX2 R126, R126 ;  /* 0x0000007e007e7308 */ /* 0x000ea20000000800 */
[----:B---3--:R-:W-:-:S07]  /*33a0*/  FFMA R141, R3, R120, 1 ;  /* 0x3f800000038d7423 */ /* 0x008fce0000000078 */
[----:B------:R3:W4:Y:S01]  /*33b0*/  MUFU.EX2 R0, R123 ;  /* 0x0000007b00007308 */ /* 0x0007220000000800 */
[----:B-1----:R-:W-:-:S07]  /*33c0*/  FFMA R113, R113, R122, 1 ;  /* 0x3f80000071717423 */ /* 0x002fce000000007a */
[----:B------:R-:W1:Y:S01]  /*33d0*/  MUFU.EX2 R128, R128 ;  /* 0x0000008000807308 */ /* 0x000e620000000800 */
[----:B---3--:R-:W-:Y:S01]  /*33e0*/  FFMA R123, R99, R112, 1 ;  /* 0x3f800000637b7423 */ /* 0x008fe20000000070 */
[----:B--2---:R-:W-:-:S06]  /*33f0*/  FFMA R119, R119, R126, 1 ;  /* 0x3f80000077777423 */ /* 0x004fcc000000007e */
[----:B------:R-:W2:Y:S01]  /*3400*/  MUFU.EX2 R4, R5 ;  /* 0x0000000500047308 */ /* 0x000ea20000000800 */
[----:B----4-:R-:W-:-:S07]  /*3410*/  FFMA R136, R121, R0, 1 ;  /* 0x3f80000079887423 */ /* 0x010fce0000000000 */
[----:B------:R-:W3:Y:S01]  /*3420*/  MUFU.EX2 R108, R108 ;  /* 0x0000006c006c7308 */ /* 0x000ee20000000800 */
[----:B-1----:R-:W-:Y:S01]  /*3430*/  FFMA R103, R103, R128, 1 ;  /* 0x3f80000067677423 */ /* 0x002fe20000000080 */
[----:B--2---:R-:W-:Y:S01]  /*3440*/  FFMA R23, R23, R4, 1 ;  /* 0x3f80000017177423 */ /* 0x004fe20000000004 */
[----:B---3--:R-:W-:Y:S01]  /*3450*/  FFMA R21, R21, R108, 1 ;  /* 0x3f80000015157423 */ /* 0x008fe2000000006c */
[----:B------:R-:W-:Y:S06]  /*3460*/  @P2 BRA `(.L_x_52) ;  /* 0x0000000000142947 */ /* 0x000fec0003800000 */
[----:B------:R-:W-:Y:S01]  /*3470*/  IMAD.MOV.U32 R0, RZ, RZ, R131 ;  /* 0x000000ffff007224 */ /* 0x000fe200078e0083 */
[----:B------:R-:W-:-:S07]  /*3480*/  MOV R4, 0x34a0 ;  /* 0x000034a000047802 */ /* 0x000fce0000000f00 */
[----:B------:R-:W-:Y:S05]  /*3490*/  CALL.REL.NOINC `($__internal_0_$__cuda_sm20_rcp_rn_f32_slowpath) ;  /* 0x000000a800747944 */ /* 0x000fea0003c00000 */
[----:B------:R-:W-:Y:S01]  /*34a0*/  MOV R108, R0 ;  /* 0x00000000006c7202 */ /* 0x000fe20000000f00 */
[----:B------:R-:W-:Y:S06]  /*34b0*/  BRA `(.L_x_53) ;  /* 0x0000000000107947 */ /* 0x000fec0003800000 */
.L_x_52:
[----:B------:R-:W1:Y:S02]  /*34c0*/  MUFU.RCP R108, R131 ;  /* 0x00000083006c7308 */ /* 0x000e640000001000 */
[----:B-1----:R-:W-:-:S04]  /*34d0*/  FFMA R0, R131, R108, -1 ;  /* 0xbf80000083007423 */ /* 0x002fc8000000006c */
[----:B------:R-:W-:-:S04]  /*34e0*/  FADD.FTZ R3, -R0, -RZ ;  /* 0x800000ff00037221 */ /* 0x000fc80000010100 */
[----:B------:R-:W-:-:S07]  /*34f0*/  FFMA R108, R108, R3, R108 ;  /* 0x000000036c6c7223 */ /* 0x000fce000000006c */
.L_x_53:
[----:B------:R-:W-:Y:S05]  /*3500*/  BSYNC B1 ;  /* 0x0000000000017941 */ /* 0x000fea0003800000 */
.L_x_51:
[----:B------:R-:W-:Y:S01]  /*3510*/  IADD3 R0, R117, 0x1800000, RZ ;  /* 0x0180000075007810 */ /* 0x000fe20007ffe0ff */
[----:B------:R-:W-:Y:S03]  /*3520*/  BSSY B1, `(.L_x_54) ;  /* 0x000000d000017945 */ /* 0x000fe60003800000 */
[----:B------:R-:W-:-:S04]  /*3530*/  LOP3.LUT R0, R0, 0x7f800000, RZ, 0xc0, !PT ;  /* 0x7f80000000007812 */ /* 0x000fc800078ec0ff */
[----:B------:R-:W-:-:S13]  /*3540*/  ISETP.GT.U32.AND P2, PT, R0, 0x1ffffff, PT ;  /* 0x01ffffff0000780c */ /* 0x000fda0003f44070 */
[----:B------:R-:W-:Y:S05]  /*3550*/  @P2 BRA `(.L_x_55) ;  /* 0x0000000000142947 */ /* 0x000fea0003800000 */
[----:B------:R-:W-:Y:S01]  /*3560*/  IMAD.MOV.U32 R0, RZ, RZ, R117 ;  /* 0x000000ffff007224 */ /* 0x000fe200078e0075 */
[----:B------:R-:W-:-:S07]  /*3570*/  MOV R4, 0x3590 ;  /* 0x0000359000047802 */ /* 0x000fce0000000f00 */
[----:B------:R-:W-:Y:S05]  /*3580*/  CALL.REL.NOINC `($__internal_0_$__cuda_sm20_rcp_rn_f32_slowpath) ;  /* 0x000000a800387944 */ /* 0x000fea0003c00000 */
[----:B------:R-:W-:Y:S01]  /*3590*/  MOV R112, R0 ;  /* 0x0000000000707202 */ /* 0x000fe20000000f00 */
[----:B------:R-:W-:Y:S06]  /*35a0*/  BRA `(.L_x_56) ;  /* 0x0000000000107947 */ /* 0x000fec0003800000 */
.L_x_55:
[----:B------:R-:W1:Y:S02]  /*35b0*/  MUFU.RCP R112, R117 ;  /* 0x0000007500707308 */ /* 0x000e640000001000 */
[----:B-1----:R-:W-:-:S04]  /*35c0*/  FFMA R0, R117, R112, -1 ;  /* 0xbf80000075007423 */ /* 0x002fc80000000070 */
[----:B------:R-:W-:-:S04]  /*35d0*/  FADD.FTZ R3, -R0, -RZ ;  /* 0x800000ff00037221 */ /* 0x000fc80000010100 */
[----:B------:R-:W-:-:S07]  /*35e0*/  FFMA R112, R112, R3, R112 ;  /* 0x0000000370707223 */ /* 0x000fce0000000070 */
.L_x_56:
[----:B------:R-:W-:Y:S05]  /*35f0*/  BSYNC B1 ;  /* 0x0000000000017941 */ /* 0x000fea0003800000 */
.L_x_54:
        /* <DEDUP_REMOVED lines=10> */
.L_x_58:
[----:B------:R-:W1:Y:S02]  /*36a0*/  MUFU.RCP R118, R133 ;  /* 0x0000008500767308 */ /* 0x000e640000001000 */
[----:B-1----:R-:W-:-:S04]  /*36b0*/  FFMA R0, R133, R118, -1 ;  /* 0xbf80000085007423 */ /* 0x002fc80000000076 */
[----:B------:R-:W-:-:S04]  /*36c0*/  FADD.FTZ R3, -R0, -RZ ;  /* 0x800000ff00037221 */ /* 0x000fc80000010100 */
[----:B------:R-:W-:-:S07]  /*36d0*/  FFMA R118, R118, R3, R118 ;  /* 0x0000000376767223 */ /* 0x000fce0000000076 */
.L_x_59:
[----:B------:R-:W-:Y:S05]  /*36e0*/  BSYNC B1 ;  /* 0x0000000000017941 */ /* 0x000fea0003800000 */
.L_x_57:
        /* <DEDUP_REMOVED lines=10> */
.L_x_61:
[----:B------:R-:W1:Y:S02]  /*3790*/  MUFU.RCP R120, R135 ;  /* 0x0000008700787308 */ /* 0x000e640000001000 */
[----:B-1----:R-:W-:-:S04]  /*37a0*/  FFMA R0, R135, R120, -1 ;  /* 0xbf80000087007423 */ /* 0x002fc80000000078 */
[----:B------:R-:W-:-:S04]  /*37b0*/  FADD.FTZ R3, -R0, -RZ ;  /* 0x800000ff00037221 */ /* 0x000fc80000010100 */
[----:B------:R-:W-:-:S07]  /*37c0*/  FFMA R120, R120, R3, R120 ;  /* 0x0000000378787223 */ /* 0x000fce0000000078 */
.L_x_62:
[----:B------:R-:W-:Y:S05]  /*37d0*/  BSYNC B1 ;  /* 0x0000000000017941 */ /* 0x000fea0003800000 */
.L_x_60:
        /* <DEDUP_REMOVED lines=10> */
.L_x_64:
[----:B------:R-:W1:Y:S02]  /*3880*/  MUFU.RCP R122, R123 ;  /* 0x0000007b007a7308 */ /* 0x000e640000001000 */
[----:B-1----:R-:W-:-:S04]  /*3890*/  FFMA R0, R123, R122, -1 ;  /* 0xbf8000007b007423 */ /* 0x002fc8000000007a */
[----:B------:R-:W-:-:S04]  /*38a0*/  FADD.FTZ R3, -R0, -RZ ;  /* 0x800000ff00037221 */ /* 0x000fc80000010100 */
[----:B------:R-:W-:-:S07]  /*38b0*/  FFMA R122, R122, R3, R122 ;  /* 0x000000037a7a7223 */ /* 0x000fce000000007a */
.L_x_65:
[----:B------:R-:W-:Y:S05]  /*38c0*/  BSYNC B1 ;  /* 0x0000000000017941 */ /* 0x000fea0003800000 */
.L_x_63:
        /* <DEDUP_REMOVED lines=10> */
.L_x_67:
[----:B------:R-:W1:Y:S02]  /*3970*/  MUFU.RCP R124, R137 ;  /* 0x00000089007c7308 */ /* 0x000e640000001000 */
[----:B-1----:R-:W-:-:S04]  /*3980*/  FFMA R0, R137, R124, -1 ;  /* 0xbf80000089007423 */ /* 0x002fc8000000007c */
[----:B------:R-:W-:-:S04]  /*3990*/  FADD.FTZ R3, -R0, -RZ ;  /* 0x800000ff00037221 */ /* 0x000fc80000010100 */
[----:B------:R-:W-:-:S07]  /*39a0*/  FFMA R124, R124, R3, R124 ;  /* 0x000000037c7c7223 */ /* 0x000fce000000007c */
.L_x_68:
[----:B------:R-:W-:Y:S05]  /*39b0*/  BSYNC B1 ;  /* 0x0000000000017941 */ /* 0x000fea0003800000 */
.L_x_66:
        /* <DEDUP_REMOVED lines=10> */
.L_x_70:
[----:B------:R-:W1:Y:S02]  /*3a60*/  MUFU.RCP R126, R139 ;  /* 0x0000008b007e7308 */ /* 0x000e640000001000 */
[----:B-1----:R-:W-:-:S04]  /*3a70*/  FFMA R0, R139, R126, -1 ;  /* 0xbf8000008b007423 */ /* 0x002fc8000000007e */
[----:B------:R-:W-:-:S04]  /*3a80*/  FADD.FTZ R3, -R0, -RZ ;  /* 0x800000ff00037221 */ /* 0x000fc80000010100 */
[----:B------:R-:W-:-:S07]  /*3a90*/  FFMA R126, R126, R3, R126 ;  /* 0x000000037e7e7223 */ /* 0x000fce000000007e */
.L_x_71:
[----:B------:R-:W-:Y:S05]  /*3aa0*/  BSYNC B1 ;  /* 0x0000000000017941 */ /* 0x000fea0003800000 */
.L_x_69:
        /* <DEDUP_REMOVED lines=10> */
.L_x_73:
[----:B------:R-:W1:Y:S02]  /*3b50*/  MUFU.RCP R128, R111 ;  /* 0x0000006f00807308 */ /* 0x000e640000001000 */
[----:B-1----:R-:W-:-:S04]  /*3b60*/  FFMA R0, R111, R128, -1 ;  /* 0xbf8000006f007423 */ /* 0x002fc80000000080 */
[----:B------:R-:W-:-:S04]  /*3b70*/  FADD.FTZ R3, -R0, -RZ ;  /* 0x800000ff00037221 */ /* 0x000fc80000010100 */
[----:B------:R-:W-:-:S07]  /*3b80*/  FFMA R128, R128, R3, R128 ;  /* 0x0000000380807223 */ /* 0x000fce0000000080 */
.L_x_74:
[----:B------:R-:W-:Y:S05]  /*3b90*/  BSYNC B1 ;  /* 0x0000000000017941 */ /* 0x000fea0003800000 */
.L_x_72:
        /* <DEDUP_REMOVED lines=10> */
.L_x_76:
[----:B------:R-:W1:Y:S02]  /*3c40*/  MUFU.RCP R130, R141 ;  /* 0x0000008d00827308 */ /* 0x000e640000001000 */
[----:B-1----:R-:W-:-:S04]  /*3c50*/  FFMA R0, R141, R130, -1 ;  /* 0xbf8000008d007423 */ /* 0x002fc80000000082 */
[----:B------:R-:W-:-:S04]  /*3c60*/  FADD.FTZ R3, -R0, -RZ ;  /* 0x800000ff00037221 */ /* 0x000fc80000010100 */
[----:B------:R-:W-:-:S07]  /*3c70*/  FFMA R130, R130, R3, R130 ;  /* 0x0000000382827223 */ /* 0x000fce0000000082 */
.L_x_77:
[----:B------:R-:W-:Y:S05]  /*3c80*/  BSYNC B1 ;  /* 0x0000000000017941 */ /* 0x000fea0003800000 */
.L_x_75:
        /* <DEDUP_REMOVED lines=10> */
.L_x_79:
[----:B------:R-:W1:Y:S02]  /*3d30*/  MUFU.RCP R132, R113 ;  /* 0x0000007100847308 */ /* 0x000e640000001000 */
[----:B-1----:R-:W-:-:S04]  /*3d40*/  FFMA R0, R113, R132, -1 ;  /* 0xbf80000071007423 */ /* 0x002fc80000000084 */
[----:B------:R-:W-:-:S04]  /*3d50*/  FADD.FTZ R3, -R0, -RZ ;  /* 0x800000ff00037221 */ /* 0x000fc80000010100 */
[----:B------:R-:W-:-:S07]  /*3d60*/  FFMA R132, R132, R3, R132 ;  /* 0x0000000384847223 */ /* 0x000fce0000000084 */
.L_x_80:
[----:B------:R-:W-:Y:S05]  /*3d70*/  BSYNC B1 ;  /* 0x0000000000017941 */ /* 0x000fea0003800000 */
.L_x_78:
        /* <DEDUP_REMOVED lines=10> */
.L_x_82:
[----:B------:R-:W1:Y:S02]  /*3e20*/  MUFU.RCP R111, R134 ;  /* 0x00000086006f7308 */ /* 0x000e640000001000 */
[----:B-1----:R-:W-:-:S04]  /*3e30*/  FFMA R0, R134, R111, -1 ;  /* 0xbf80000086007423 */ /* 0x002fc8000000006f */
[----:B------:R-:W-:-:S04]  /*3e40*/  FADD.FTZ R0, -R0, -RZ ;  /* 0x800000ff00007221 */ /* 0x000fc80000010100 */
[----:B------:R-:W-:-:S07]  /*3e50*/  FFMA R111, R111, R0, R111 ;  /* 0x000000006f6f7223 */ /* 0x000fce000000006f */
.L_x_83:
[----:B------:R-:W-:Y:S05]  /*3e60*/  BSYNC B1 ;  /* 0x0000000000017941 */ /* 0x000fea0003800000 */
.L_x_81:
        /* <DEDUP_REMOVED lines=10> */
.L_x_85:
[----:B------:R-:W1:Y:S02]  /*3f10*/  MUFU.RCP R134, R119 ;  /* 0x0000007700867308 */ /* 0x000e640000001000 */
[----:B-1----:R-:W-:-:S04]  /*3f20*/  FFMA R0, R119, R134, -1 ;  /* 0xbf80000077007423 */ /* 0x002fc80000000086 */
[----:B------:R-:W-:-:S04]  /*3f30*/  FADD.FTZ R3, -R0, -RZ ;  /* 0x800000ff00037221 */ /* 0x000fc80000010100 */
[----:B------:R-:W-:-:S07]  /*3f40*/  FFMA R134, R134, R3, R134 ;  /* 0x0000000386867223 */ /* 0x000fce0000000086 */
.L_x_86:
[----:B------:R-:W-:Y:S05]  /*3f50*/  BSYNC B1 ;  /* 0x0000000000017941 */ /* 0x000fea0003800000 */
.L_x_84:
        /* <DEDUP_REMOVED lines=10> */
.L_x_88:
[----:B------:R-:W1:Y:S02]  /*4000*/  MUFU.RCP R113, R136 ;  /* 0x0000008800717308 */ /* 0x000e640000001000 */
[----:B-1----:R-:W-:-:S04]  /*4010*/  FFMA R0, R136, R113, -1 ;  /* 0xbf80000088007423 */ /* 0x002fc80000000071 */
[----:B------:R-:W-:-:S04]  /*4020*/  FADD.FTZ R0, -R0, -RZ ;  /* 0x800000ff00007221 */ /* 0x000fc80000010100 */
[----:B------:R-:W-:-:S07]  /*4030*/  FFMA R113, R113, R0, R113 ;  /* 0x0000000071717223 */ /* 0x000fce0000000071 */
.L_x_89:
[----:B------:R-:W-:Y:S05]  /*4040*/  BSYNC B1 ;  /* 0x0000000000017941 */ /* 0x000fea0003800000 */
.L_x_87:
        /* <DEDUP_REMOVED lines=10> */
.L_x_91:
[----:B------:R-:W1:Y:S02]  /*40f0*/  MUFU.RCP R136, R103 ;  /* 0x0000006700887308 */ /* 0x000e640000001000 */
[----:B-1----:R-:W-:-:S04]  /*4100*/  FFMA R0, R103, R136, -1 ;  /* 0xbf80000067007423 */ /* 0x002fc80000000088 */
[----:B------:R-:W-:-:S04]  /*4110*/  FADD.FTZ R3, -R0, -RZ ;  /* 0x800000ff00037221 */ /* 0x000fc80000010100 */
[----:B------:R-:W-:-:S07]  /*4120*/  FFMA R136, R136, R3, R136 ;  /* 0x0000000388887223 */ /* 0x000fce0000000088 */
.L_x_92:
[----:B------:R-:W-:Y:S05]  /*4130*/  BSYNC B1 ;  /* 0x0000000000017941 */ /* 0x000fea0003800000 */
.L_x_90:
        /* <DEDUP_REMOVED lines=10> */
.L_x_94:
[----:B------:R-:W1:Y:S02]  /*41e0*/  MUFU.RCP R0, R23 ;  /* 0x0000001700007308 */ /* 0x000e640000001000 */
[----:B-1----:R-:W-:-:S04]  /*41f0*/  FFMA R3, R23, R0, -1 ;  /* 0xbf80000017037423 */ /* 0x002fc80000000000 */
[----:B------:R-:W-:-:S04]  /*4200*/  FADD.FTZ R3, -R3, -RZ ;  /* 0x800000ff03037221 */ /* 0x000fc80000010100 */
[----:B------:R-:W-:-:S07]  /*4210*/  FFMA R103, R0, R3, R0 ;  /* 0x0000000300677223 */ /* 0x000fce0000000000 */
.L_x_95:
[----:B------:R-:W-:Y:S05]  /*4220*/  BSYNC B1 ;  /* 0x0000000000017941 */ /* 0x000fea0003800000 */
.L_x_93:
        /* <DEDUP_REMOVED lines=8> */
[----:B------:R-:W-:Y:S05]  /*42b0*/  BRA `(.L_x_98) ;  /* 0x0000000000107947 */ /* 0x000fea0003800000 */
.L_x_97:
[----:B------:R-:W1:Y:S02]  /*42c0*/  MUFU.RCP R0, R21 ;  /* 0x0000001500007308 */ /* 0x000e640000001000 */
[----:B-1----:R-:W-:-:S04]  /*42d0*/  FFMA R3, R21, R0, -1 ;  /* 0xbf80000015037423 */ /* 0x002fc80000000000 */
[----:B------:R-:W-:-:S04]  /*42e0*/  FADD.FTZ R3, -R3, -RZ ;  /* 0x800000ff03037221 */ /* 0x000fc80000010100 */
[----:B------:R-:W-:-:S07]  /*42f0*/  FFMA R0, R0, R3, R0 ;  /* 0x0000000300007223 */ /* 0x000fce0000000000 */
.L_x_98:
[----:B------:R-:W-:Y:S05]  /*4300*/  BSYNC B1 ;  /* 0x0000000000017941 */ /* 0x000fea0003800000 */
.L_x_96:
[----:B------:R-:W-:Y:S01]  /*4310*/  FMUL R108, R7, R108 ;  /* 0x0000006c076c7220 */ /* 0x000fe20000400000 */
        /* <DEDUP_REMOVED lines=15> */
[----:B------:R-:W-:Y:S01]  /*4410*/  LEA R34, R90, UR51, 0x1 ;  /* 0x000000335a227c11 */ /* 0x000fe2000f8e08ff */
[----:B------:R-:W-:Y:S05]  /*4420*/  WARPSYNC.ALL ;  /* 0x0000000000007948 */ /* 0x000fea0003800000 */
[----:B------:R-:W-:Y:S01]  /*4430*/  F2FP.BF16.F32.PACK_AB R36, R25, R108 ;  /* 0x0000006c1924723e */ /* 0x000fe200000010ff */
[----:B------:R-:W-:Y:S01]  /*4440*/  BSSY B0, `(.L_x_99) ;  /* 0x000001a000007945 */ /* 0x000fe20003800000 */
[----:B------:R-:W-:-:S02]  /*4450*/  F2FP.BF16.F32.PACK_AB R37, R27, R118 ;  /* 0x000000761b25723e */ /* 0x000fc400000010ff */
[----:B------:R-:W-:Y:S02]  /*4460*/  F2FP.BF16.F32.PACK_AB R38, R29, R122 ;  /* 0x0000007a1d26723e */ /* 0x000fe400000010ff */
[----:B------:R-:W-:Y:S02]  /*4470*/  F2FP.BF16.F32.PACK_AB R39, R31, R126 ;  /* 0x0000007e1f27723e */ /* 0x000fe400000010ff */
[----:B------:R-:W-:Y:S02]  /*4480*/  F2FP.BF16.F32.PACK_AB R119, R0, R103 ;  /* 0x000000670077723e */ /* 0x000fe400000010ff */
[----:B------:R-:W-:Y:S01]  /*4490*/  F2FP.BF16.F32.PACK_AB R116, R33, R130 ;  /* 0x000000822174723e */ /* 0x000fe200000010ff */
[----:B------:R1:W-:Y:S01]  /*44a0*/  STSM.16.M88.4 [R34+0x200], R36 ;  /* 0x0002002422007844 */ /* 0x0003e20000000200 */
[----:B------:R-:W-:Y:S02]  /*44b0*/  F2FP.BF16.F32.PACK_AB R117, R134, R111 ;  /* 0x0000006f8675723e */ /* 0x000fe400000010ff */
[----:B------:R-:W-:-:S02]  /*44c0*/  F2FP.BF16.F32.PACK_AB R118, R136, R113 ;  /* 0x000000718876723e */ /* 0x000fc400000010ff */
[----:B------:R-:W-:Y:S02]  /*44d0*/  LEA R0, R95, R34, 0x1 ;  /* 0x000000225f007211 */ /* 0x000fe400078e08ff */
[----:B------:R-:W-:-:S03]  /*44e0*/  ISETP.GT.U32.AND P5, PT, R94, 0x3e, PT ;  /* 0x0000003e5e00780c */ /* 0x000fc60003fa4070 */
[----:B------:R1:W-:Y:S01]  /*44f0*/  STSM.16.M88.4 [R0+0x200], R116 ;  /* 0x0002007400007844 */ /* 0x0003e20000000200 */
[----:B------:R-:W-:Y:S01]  /*4500*/  @!PT LDS RZ, [RZ] ;  /* 0x00000000fffff984 */ /* 0x000fe20000000800 */
[----:B------:R-:W-:Y:S01]  /*4510*/  @!PT LDS RZ, [RZ] ;  /* 0x00000000fffff984 */ /* 0x000fe20000000800 */
[----:B------:R-:W-:Y:S01]  /*4520*/  @!PT LDS RZ, [RZ] ;  /* 0x00000000fffff984 */ /* 0x000fe20000000800 */
[----:B------:R-:W-:Y:S01]  /*4530*/  @!PT LDS RZ, [RZ] ;  /* 0x00000000fffff984 */ /* 0x000fe20000000800 */
[----:B------:R2:W-:Y:S06]  /*4540*/  MEMBAR.ALL.CTA ;  /* 0x0000000000007992 */ /* 0x0005ec0000008000 */
[----:B--2---:R-:W2:Y:S02]  /*4550*/  FENCE.VIEW.ASYNC.S ;  /* 0x00000000000073c6 */ /* 0x004ea40000000000 */
[----:B--2---:R-:W-:Y:S06]  /*4560*/  BAR.SYNC.DEFER_BLOCKING 0x1, 0x100 ;  /* 0x0044000000007b1d */ /* 0x004fec0000010000 */
[----:B------:R-:W-:Y:S05]  /*4570*/  @P5 BRA `(.L_x_100) ;  /* 0x0000000000185947 */ /* 0x000fea0003800000 */
[----:B------:R-:W-:Y:S02]  /*4580*/  UIADD3 UR4, UP0, UR54, 0x4f0, URZ ;  /* 0x000004f036047890 */ /* 0x000fe4000ff1e03f */
[----:B------:R-:W-:Y:S02]  /*4590*/  UIADD3 UR44, UR51, 0x200, URZ ;  /* 0x00000200332c7890 */ /* 0x000fe4000fffe03f */
[----:B------:R-:W-:-:S09]  /*45a0*/  UIADD3.X UR5, URZ, UR55, URZ, UP0, !UPT ;  /* 0x000000373f057290 */ /* 0x000fd200087fe43f */
[----:B------:R2:W-:Y:S01]  /*45b0*/  UTMASTG.3D [UR44], [UR4] ;  /* 0x0000002c040073b5 */ /* 0x0005e20008010000 */
[----:B------:R0:W-:Y:S01]  /*45c0*/  UTMACMDFLUSH ;  /* 0x00000000000079b7 */ /* 0x0001e20000000000 */
[----:B--2---:R-:W-:-:S04]  /*45d0*/  DEPBAR.LE SB0, 0x1 ;  /* 0x000080400000791a */ /* 0x004fc80000000000 */
.L_x_100:
[----:B------:R-:W-:Y:S05]  /*45e0*/  BSYNC B0 ;  /* 0x0000000000007941 */ /* 0x000fea0003800000 */
.L_x_99:
[----:B------:R-:W-:Y:S01]  /*45f0*/  BAR.SYNC.DEFER_BLOCKING 0x1, 0x100 ;  /* 0x0044000000007b1d */ /* 0x000fe20000010000 */
[----:B------:R-:W-:Y:S02]  /*4600*/  ISETP.NE.AND P2, PT, RZ, UR41, PT ;  /* 0x00000029ff007c0c */ /* 0x000fe4000bf45270 */
[----:B------:R-:W-:-:S11]  /*4610*/  IADD3 R7, R34, 0x200, RZ ;  /* 0x0000020022077810 */ /* 0x000fd60007ffe0ff */
[----:B------:R-:W-:Y:S05]  /*4620*/  @!P2 BRA `(.L_x_101) ;  /* 0x000000000034a947 */ /* 0x000fea0003800000 */
[----:B------:R-:W-:Y:S04]  /*4630*/  BSSY B0, `(.L_x_102) ;  /* 0x0000009000007945 */ /* 0x000fe80003800000 */
[----:B------:R-:W-:Y:S05]  /*4640*/  @P0 BRA `(.L_x_103) ;  /* 0x00000000001c0947 */ /* 0x000fea0003800000 */
[----:B------:R-:W-:-:S13]  /*4650*/  ISETP.NE.AND P2, PT, R107, 0x3, PT ;  /* 0x000000036b00780c */ /* 0x000fda0003f45270 */
[----:B------:R-:W-:Y:S05]  /*4660*/  @!P2 BRA `(.L_x_104) ;  /* 0x000000000004a947 */ /* 0x000fea0003800000 */
[----:B------:R-:W-:Y:S01]  /*4670*/  BPT.TRAP 0x1 ;  /* 0x000000040000795c */ /* 0x000fe20000300000 */
.L_x_104:
[----:B------:R-:W-:-:S04]  /*4680*/  ULEA UR4, UR40, UR51, 0x3 ;  /* 0x0000003328047291 */ /* 0x000fc8000f8e183f */
[----:B------:R-:W-:-:S04]  /*4690*/  UIADD3 UR4, UR4, 0x80, URZ ;  /* 0x0000008004047890 */ /* 0x000fc8000fffe03f */
[----:B------:R-:W-:-:S09]  /*46a0*/  UPRMT UR4, UR50, 0x654, UR4 ;  /* 0x0000065432047896 */ /* 0x000fd20008000004 */
[----:B------:R-:W-:Y:S03]  /*46b0*/  SYNCS.ARRIVE.TRANS64.RED.A1T0 RZ, [UR4], RZ ;  /* 0x000000ffffff79a7 */ /* 0x000fe60008100404 */
.L_x_103:
[----:B------:R-:W-:Y:S05]  /*46c0*/  BSYNC B0 ;  /* 0x0000000000007941 */ /* 0x000fea0003800000 */
.L_x_102:
[----:B------:R-:W-:-:S04]  /*46d0*/  UIADD3 UR40, UR40, 0x1, URZ ;  /* 0x0000000128287890 */ /* 0x000fc8000fffe03f */
[----:B------:R-:W-:-:S04]  /*46e0*/  UISETP.NE.AND UP0, UPT, UR40, 0x4, UPT ;  /* 0x000000042800788c */ /* 0x000fc8000bf05270 */
[----:B------:R-:W-:-:S12]  /*46f0*/  USEL UR40, UR40, URZ, UP0 ;  /* 0x0000003f28287287 */ /* 0x000fd80008000000 */
.L_x_101:
[----:B------:R-:W-:Y:S04]  /*4700*/  BSSY B0, `(.L_x_105) ;  /* 0x0000032000007945 */ /* 0x000fe80003800000 */
[----:B------:R-:W-:Y:S05]  /*4710*/  @P0 BRA `(.L_x_106) ;  /* 0x0000000000c00947 */ /* 0x000fea0003800000 */
[----:B------:R-:W-:-:S13]  /*4720*/  ISETP.NE.AND P2, PT, R107, 0x3, PT ;  /* 0x000000036b00780c */ /* 0x000fda0003f45270 */
[----:B------:R-:W-:Y:S05]  /*4730*/  @!P2 BRA `(.L_x_107) ;  /* 0x000000000004a947 */ /* 0x000fea0003800000 */
[----:B------:R-:W-:Y:S01]  /*4740*/  BPT.TRAP 0x1 ;  /* 0x000000040000795c */ /* 0x000fe20000300000 */
.L_x_107:
[----:B-1----:R-:W-:Y:S01]  /*4750*/  LEA R0, R6, UR51, 0x3 ;  /* 0x0000003306007c11 */ /* 0x002fe2000f8e18ff */
[----:B------:R-:W-:Y:S01]  /*4760*/  BSSY B1, `(.L_x_108) ;  /* 0x0000004000017945 */ /* 0x000fe20003800000 */
[----:B------:R-:W-:-:S04]  /*4770*/  SHF.L.U32 R3, R93, 0x1f, RZ ;  /* 0x0000001f5d037819 */ /* 0x000fc800000006ff */
[----:B------:R-:W1:Y:S02]  /*4780*/  SYNCS.PHASECHK.TRANS64.TRYWAIT P2, [R0+URZ+0x60], R3 ;  /* 0x00006003000075a7 */ /* 0x000e64000804017f */
[----:B-1----:R-:W-:Y:S05]  /*4790*/  @!P2 BRA `(.L_x_109) ;  /* 0x00000090000ca947 */ /* 0x002fea0003800000 */
.L_x_361:
[----:B------:R-:W-:Y:S05]  /*47a0*/  BSYNC B1 ;  /* 0x0000000000017941 */ /* 0x000fea0003800000 */
.L_x_108:
[----:B------:R-:W-:Y:S05]  /*47b0*/  @P1 BRA `(.L_x_110) ;  /* 0x0000000000941947 */ /* 0x000fea0003800000 */
[----:B-1----:R-:W-:Y:S01]  /*47c0*/  IMAD R0, R6, 0x2000, R7 ;  /* 0x0000200006007824 */ /* 0x002fe200078e0207 */
[----:B------:R-:W-:Y:S05]  /*47d0*/  WARPSYNC.ALL ;  /* 0x0000000000007948 */ /* 0x000fea0003800000 */
[----:B------:R-:W-:Y:S01]  /*47e0*/  LEA R3, R95, R0, 0x1 ;  /* 0x000000005f037211 */ /* 0x000fe200078e08ff */
[----:B------:R-:W1:Y:S04]  /*47f0*/  LDSM.16.M88.4 R8, [R0] ;  /* 0x000000000008783b */ /* 0x000e680000000200 */
[----:B------:R-:W2:Y:S01]  /*4800*/  LDSM.16.M88.4 R28, [R3] ;  /* 0x00000000031c783b */ /* 0x000ea20000000200 */
[----:B-1----:R-:W-:Y:S01]  /*4810*/  IMAD.U32 R15, R9, 0x10000, RZ ;  /* 0x00010000090f7824 */ /* 0x002fe200078e00ff */
[----:B------:R-:W-:-:S02]  /*4820*/  SHF.L.U32 R25, R11, 0x10, RZ ;  /* 0x000000100b197819 */ /* 0x000fc400000006ff */
[----:B------:R-:W-:Y:S01]  /*4830*/  SHF.L.U32 R5, R8, 0x10, RZ ;  /* 0x0000001008057819 */ /* 0x000fe200000006ff */
[----:B--2---:R-:W-:Y:S01]  /*4840*/  IMAD.U32 R39, R31, 0x10000, RZ ;  /* 0x000100001f277824 */ /* 0x004fe200078e00ff */
[----:B------:R-:W-:Y:S01]  /*4850*/  SHF.L.U32 R3, R29, 0x10, RZ ;  /* 0x000000101d037819 */ /* 0x000fe200000006ff */
[----:B------:R-:W-:Y:S01]  /*4860*/  IMAD.U32 R27, R28, 0x10000, RZ ;  /* 0x000100001c1b7824 */ /* 0x000fe200078e00ff */
[----:B------:R-:W-:Y:S01]  /*4870*/  LOP3.LUT R13, R8, 0xffff0000, RZ, 0xc0, !PT ;  /* 0xffff0000080d7812 */ /* 0x000fe200078ec0ff */
[C---:B------:R-:W-:Y:S01]  /*4880*/  FMUL R8, R92.reuse, R5 ;  /* 0x000000055c087220 */ /* 0x040fe20000400000 */
[----:B------:R-:W-:Y:S01]  /*4890*/  LOP3.LUT R9, R9, 0xffff0000, RZ, 0xc0, !PT ;  /* 0xffff000009097812 */ /* 0x000fe200078ec0ff */
[----:B------:R-:W-:Y:S01]  /*48a0*/  FMUL R12, R92, R15 ;  /* 0x0000000f5c0c7220 */ /* 0x000fe20000400000 */
[----:B------:R-:W-:Y:S01]  /*48b0*/  SHF.L.U32 R21, R10, 0x10, RZ ;  /* 0x000000100a157819 */ /* 0x000fe200000006ff */
[----:B------:R-:W-:Y:S01]  /*48c0*/  FMUL R24, R92, R25 ;  /* 0x000000195c187220 */ /* 0x000fe20000400000 */
[----:B------:R-:W-:Y:S01]  /*48d0*/  LOP3.LUT R23, R10, 0xffff0000, RZ, 0xc0, !PT ;  /* 0xffff00000a177812 */ /* 0x000fe200078ec0ff */
[C---:B------:R-:W-:Y:S01]  /*48e0*/  FMUL R10, R92.reuse, R13 ;  /* 0x0000000d5c0a7220 */ /* 0x040fe20000400000 */
[----:B------:R-:W-:Y:S01]  /*48f0*/  LOP3.LUT R11, R11, 0xffff0000, RZ, 0xc0, !PT ;  /* 0xffff00000b0b7812 */ /* 0x000fe200078ec0ff */
[----:B------:R-:W-:Y:S01]  /*4900*/  FMUL R14, R92, R9 ;  /* 0x000000095c0e7220 */ /* 0x000fe20000400000 */
        /* <DEDUP_REMOVED lines=9> */
[C---:B------:R-:W-:Y:S01]  /*49a0*/  FMUL R26, R92.reuse, R33 ;  /* 0x000000215c1a7220 */ /* 0x040fe20000400000 */
[C---:B------:R-:W-:Y:S01]  /*49b0*/  FMUL R102, R92.reuse, R3 ;  /* 0x000000035c667220 */ /* 0x040fe20000400000 */
[C---:B------:R-:W-:Y:S01]  /*49c0*/  FMUL R28, R92.reuse, R29 ;  /* 0x0000001d5c1c7220 */ /* 0x040fe20000400000 */
[C---:B------:R-:W-:Y:S01]  /*49d0*/  FMUL R104, R92.reuse, R35 ;  /* 0x000000235c687220 */ /* 0x040fe20000400000 */
[C---:B------:R-:W-:Y:S01]  /*49e0*/  FMUL R30, R92.reuse, R37 ;  /* 0x000000255c1e7220 */ /* 0x040fe20000400000 */
[C---:B------:R-:W-:Y:S01]  /*49f0*/  FMUL R106, R92.reuse, R39 ;  /* 0x000000275c6a7220 */ /* 0x040fe20000400000 */
[----:B------:R-:W-:-:S07]  /*4a00*/  FMUL R32, R92, R31 ;  /* 0x0000001f5c207220 */ /* 0x000fce0000400000 */
.L_x_110:
[----:B------:R-:W-:-:S07]  /*4a10*/  IADD3 R6, R6, 0x1, RZ ;  /* 0x0000000106067810 */ /* 0x000fce0007ffe0ff */
.L_x_106:
[----:B------:R-:W-:Y:S05]  /*4a20*/  BSYNC B0 ;  /* 0x0000000000007941 */ /* 0x000fea0003800000 */
.L_x_105:
[----:B------:R-:W-:Y:S01]  /*4a30*/  MOV R99, 0x3bbb989d ;  /* 0x3bbb989d00637802 */ /* 0x000fe20000000f00 */
[C---:B------:R-:W-:Y:S01]  /*4a40*/  FFMA R42, R91.reuse, R42, R12 ;  /* 0x0000002a5b2a7223 */ /* 0x040fe2000000000c */
[----:B------:R-:W-:Y:S02]  /*4a50*/  IMAD.MOV.U32 R124, RZ, RZ, 0x437c0000 ;  /* 0x437c0000ff7c7424 */ /* 0x000fe400078e00ff */
[C---:B------:R-:W-:Y:S01]  /*4a60*/  FFMA R43, R91.reuse, R43, R14 ;  /* 0x0000002b5b2b7223 */ /* 0x040fe2000000000e */
[C---:B------:R-:W-:Y:S01]  /*4a70*/  FFMA R40, R91.reuse, R40, R8 ;  /* 0x000000285b287223 */ /* 0x040fe20000000008 */
[----:B------:R-:W-:Y:S01]  /*4a80*/  FFMA.SAT R5, -R42, R99, 0.5 ;  /* 0x3f0000002a057423 */ /* 0x000fe20000002163 */
[----:B------:R-:W-:Y:S01]  /*4a90*/  FFMA R41, R91, R41, R10 ;  /* 0x000000295b297223 */ /* 0x000fe2000000000a */
[-C--:B------:R-:W-:Y:S01]  /*4aa0*/  FFMA.SAT R11, -R43, R99.reuse, 0.5 ;  /* 0x3f0000002b0b7423 */ /* 0x080fe20000002163 */
[-C--:B-1----:R-:W-:Y:S01]  /*4ab0*/  FFMA.SAT R0, -R40, R99.reuse, 0.5 ;  /* 0x3f00000028007423 */ /* 0x082fe20000002163 */
[----:B------:R-:W-:Y:S01]  /*4ac0*/  FFMA.RM R9, R5, R124, 12582913 ;  /* 0x4b40000105097423 */ /* 0x000fe2000000407c */
[-C--:B------:R-:W-:Y:S01]  /*4ad0*/  FFMA.SAT R4, -R41, R99.reuse, 0.5 ;  /* 0x3f00000029047423 */ /* 0x080fe20000002163 */
[C---:B------:R-:W-:Y:S01]  /*4ae0*/  FFMA R46, R91.reuse, R46, R24 ;  /* 0x0000002e5b2e7223 */ /* 0x040fe20000000018 */
[----:B------:R-:W-:Y:S01]  /*4af0*/  FFMA R44, R91, R44, R20 ;  /* 0x0000002c5b2c7223 */ /* 0x000fe20000000014 */
[----:B------:R-:W-:Y:S01]  /*4b00*/  FADD R5, R9, -12583039 ;  /* 0xcb40007f09057421 */ /* 0x000fe20000000000 */
[-C--:B------:R-:W-:Y:S01]  /*4b10*/  FFMA.RM R13, R11, R124.reuse, 12582913 ;  /* 0x4b4000010b0d7423 */ /* 0x080fe2000000407c */
[-C--:B------:R-:W-:Y:S01]  /*4b20*/  FFMA.RM R0, R0, R124.reuse, 12582913 ;  /* 0x4b40000100007423 */ /* 0x080fe2000000407c */
[-C--:B------:R-:W-:Y:S01]  /*4b30*/  FFMA.RM R4, R4, R124.reuse, 12582913 ;  /* 0x4b40000104047423 */ /* 0x080fe2000000407c */
[----:B------:R-:W-:Y:S01]  /*4b40*/  FFMA R11, -R42, 1.4426950216293334961, -R5 ;  /* 0x3fb8aa3b2a0b7823 */ /* 0x000fe20000000905 */
[-C--:B------:R-:W-:Y:S01]  /*4b50*/  FFMA.SAT R25, -R46, R99.reuse, 0.5 ;  /* 0x3f0000002e197423 */ /* 0x080fe20000002163 */
[----:B------:R-:W-:Y:S01]  /*4b60*/  FFMA.SAT R15, -R44, R99, 0.5 ;  /* 0x3f0000002c0f7423 */ /* 0x000fe20000002163 */
[----:B------:R-:W-:Y:S01]  /*4b70*/  FADD R38, R13, -12583039 ;  /* 0xcb40007f0d267421 */ /* 0x000fe20000000000 */
[----:B------:R-:W-:Y:S01]  /*4b80*/  FADD R3, R0, -12583039 ;  /* 0xcb40007f00037421 */ /* 0x000fe20000000000 */
[----:B------:R-:W-:Y:S01]  /*4b90*/  FADD R36, R4, -12583039 ;  /* 0xcb40007f04247421 */ /* 0x000fe20000000000 */
[C---:B------:R-:W-:Y:S01]  /*4ba0*/  FFMA R47, R91.reuse, R47, R98 ;  /* 0x0000002f5b2f7223 */ /* 0x040fe20000000062 */
[----:B------:R-:W-:Y:S01]  /*4bb0*/  FFMA R11, -R42, 1.925963033500011079e-08, R11 ;  /* 0x32a570602a0b7823 */ /* 0x000fe2000000010b */
[----:B------:R-:W-:Y:S01]  /*4bc0*/  FFMA R45, R91, R45, R22 ;  /* 0x0000002d5b2d7223 */ /* 0x000fe20000000016 */
[-C--:B------:R-:W-:Y:S01]  /*4bd0*/  FFMA.RM R25, R25, R124.reuse, 12582913 ;  /* 0x4b40000119197423 */ /* 0x080fe2000000407c */
[----:B------:R-:W-:Y:S01]  /*4be0*/  FFMA.RM R15, R15, R124, 12582913 ;  /* 0x4b4000010f0f7423 */ /* 0x000fe2000000407c */
[C---:B------:R-:W-:Y:S01]  /*4bf0*/  FFMA R3, -R40.reuse, 1.4426950216293334961, -R3 ;  /* 0x3fb8aa3b28037823 */ /* 0x040fe20000000903 */
[----:B------:R-:W-:Y:S01]  /*4c00*/  FFMA R36, -R41, 1.4426950216293334961, -R36 ;  /* 0x3fb8aa3b29247823 */ /* 0x000fe20000000924 */
[----:B------:R-:W-:Y:S01]  /*4c10*/  FFMA R108, -R43, 1.4426950216293334961, -R38 ;  /* 0x3fb8aa3b2b6c7823 */ /* 0x000fe20000000926 */
[-C--:B------:R-:W-:Y:S01]  /*4c20*/  FFMA.SAT R27, -R47, R99.reuse, 0.5 ;  /* 0x3f0000002f1b7423 */ /* 0x080fe20000002163 */
[----:B------:R1:W-:Y:S01]  /*4c30*/  MUFU.EX2 R38, R11 ;  /* 0x0000000b00267308 */ /* 0x0003e20000000800 */
[-C--:B------:R-:W-:Y:S01]  /*4c40*/  FFMA.SAT R23, -R45, R99.reuse, 0.5 ;  /* 0x3f0000002d177423 */ /* 0x080fe20000002163 */
[----:B------:R-:W-:Y:S01]  /*4c50*/  FADD R21, R15, -12583039 ;  /* 0xcb40007f0f157421 */ /* 0x000fe20000000000 */
[----:B------:R-:W-:Y:S01]  /*4c60*/  FFMA R50, R91, R50, R102 ;  /* 0x000000325b327223 */ /* 0x000fe20000000066 */
[----:B------:R-:W-:Y:S01]  /*4c70*/  FFMA R3, -R40, 1.925963033500011079e-08, R3 ;  /* 0x32a5706028037823 */ /* 0x000fe20000000103 */
[----:B------:R-:W-:Y:S01]  /*4c80*/  FFMA R36, -R41, 1.925963033500011079e-08, R36 ;  /* 0x32a5706029247823 */ /* 0x000fe20000000124 */
[-C--:B------:R-:W-:Y:S01]  /*4c90*/  FFMA.RM R27, R27, R124.reuse, 12582913 ;  /* 0x4b4000011b1b7423 */ /* 0x080fe2000000407c */
[----:B------:R-:W-:Y:S01]  /*4ca0*/  FFMA.RM R23, R23, R124, 12582913 ;  /* 0x4b40000117177423 */ /* 0x000fe2000000407c */
[----:B------:R-:W-:Y:S01]  /*4cb0*/  FFMA R48, R91, R48, R100 ;  /* 0x000000305b307223 */ /* 0x000fe20000000064 */
[----:B-1----:R-:W-:Y:S01]  /*4cc0*/  FADD R11, R25, -12583039 ;  /* 0xcb40007f190b7421 */ /* 0x002fe20000000000 */
[----:B------:R-:W-:Y:S01]  /*4cd0*/  FFMA R21, -R44, 1.4426950216293334961, -R21 ;  /* 0x3fb8aa3b2c157823 */ /* 0x000fe20000000915 */
[----:B------:R-:W-:Y:S01]  /*4ce0*/  FFMA.SAT R33, -R50, R99, 0.5 ;  /* 0x3f00000032217423 */ /* 0x000fe20000002163 */
[----:B------:R1:W-:Y:S01]  /*4cf0*/  MUFU.EX2 R5, R36 ;  /* 0x0000002400057308 */ /* 0x0003e20000000800 */
[----:B------:R-:W-:Y:S01]  /*4d00*/  FFMA R11, -R46, 1.4426950216293334961, -R11 ;  /* 0x3fb8aa3b2e0b7823 */ /* 0x000fe2000000090b */
[----:B------:R-:W-:Y:S01]  /*4d10*/  FFMA R108, -R43, 1.925963033500011079e-08, R108 ;  /* 0x32a570602b6c7823 */ /* 0x000fe2000000016c */
[----:B------:R-:W-:Y:S01]  /*4d20*/  FADD R112, R27, -12583039 ;  /* 0xcb40007f1b707421 */ /* 0x000fe20000000000 */
[----:B------:R-:W-:Y:S01]  /*4d30*/  FFMA R51, R91, R51, R28 ;  /* 0x000000335b337223 */ /* 0x000fe2000000001c */
[----:B------:R-:W-:Y:S01]  /*4d40*/  FFMA.SAT R29, -R48, R99, 0.5 ;  /* 0x3f000000301d7423 */ /* 0x000fe20000002163 */
[----:B------:R-:W-:Y:S01]  /*4d50*/  FFMA R11, -R46, 1.925963033500011079e-08, R11 ;  /* 0x32a570602e0b7823 */ /* 0x000fe2000000010b */
[----:B------:R-:W-:Y:S01]  /*4d60*/  FFMA R21, -R44, 1.925963033500011079e-08, R21 ;  /* 0x32a570602c157823 */ /* 0x000fe20000000115 */
[----:B------:R-:W2:Y:S01]  /*4d70*/  MUFU.EX2 R3, R3 ;  /* 0x0000000300037308 */ /* 0x000ea20000000800 */
[----:B-1----:R-:W-:Y:S01]  /*4d80*/  FADD R36, R23, -12583039 ;  /* 0xcb40007f17247421 */ /* 0x002fe20000000000 */
[-C--:B------:R-:W-:Y:S01]  /*4d90*/  FFMA.RM R33, R33, R124.reuse, 12582913 ;  /* 0x4b40000121217423 */ /* 0x080fe2000000407c */
[----:B------:R-:W-:Y:S01]  /*4da0*/  FFMA R49, R91, R49, R26 ;  /* 0x000000315b317223 */ /* 0x000fe2000000001a */
[----:B------:R-:W-:Y:S01]  /*4db0*/  FFMA R114, -R47, 1.4426950216293334961, -R112 ;  /* 0x3fb8aa3b2f727823 */ /* 0x000fe20000000970 */
[-C--:B------:R-:W-:Y:S01]  /*4dc0*/  FFMA.SAT R35, -R51, R99.reuse, 0.5 ;  /* 0x3f00000033237423 */ /* 0x080fe20000002163 */
[----:B------:R-:W-:Y:S01]  /*4dd0*/  FFMA R110, -R45, 1.4426950216293334961, -R36 ;  /* 0x3fb8aa3b2d6e7823 */ /* 0x000fe20000000924 */
[----:B------:R-:W-:Y:S01]  /*4de0*/  FFMA.RM R29, R29, R124, 12582913 ;  /* 0x4b4000011d1d7423 */ /* 0x000fe2000000407c */
[----:B------:R-:W1:Y:S01]  /*4df0*/  MUFU.EX2 R108, R108 ;  /* 0x0000006c006c7308 */ /* 0x000e620000000800 */
[----:B------:R-:W-:Y:S01]  /*4e00*/  FFMA.SAT R31, -R49, R99, 0.5 ;  /* 0x3f000000311f7423 */ /* 0x000fe20000002163 */
[C---:B------:R-:W-:Y:S01]  /*4e10*/  FFMA R52, R91.reuse, R52, R104 ;  /* 0x000000345b347223 */ /* 0x040fe20000000068 */
[C---:B------:R-:W-:Y:S01]  /*4e20*/  FFMA R53, R91.reuse, R53, R30 ;  /* 0x000000355b357223 */ /* 0x040fe2000000001e */
[C---:B------:R-:W-:Y:S01]  /*4e30*/  FFMA R54, R91.reuse, R54, R106 ;  /* 0x000000365b367223 */ /* 0x040fe2000000006a */
[----:B------:R-:W-:Y:S01]  /*4e40*/  FFMA R55, R91, R55, R32 ;  /* 0x000000375b377223 */ /* 0x000fe20000000020 */
[-C--:B------:R-:W-:Y:S01]  /*4e50*/  FFMA.RM R35, R35, R124.reuse, 12582913 ;  /* 0x4b40000123237423 */ /* 0x080fe2000000407c */
[-C--:B------:R-:W-:Y:S01]  /*4e60*/  FFMA.RM R31, R31, R124.reuse, 12582913 ;  /* 0x4b4000011f1f7423 */ /* 0x080fe2000000407c */
[----:B------:R3:W-:Y:S01]  /*4e70*/  MUFU.EX2 R112, R11 ;  /* 0x0000000b00707308 */ /* 0x0007e20000000800 */
[-C--:B------:R-:W-:Y:S01]  /*4e80*/  FFMA.SAT R37, -R52, R99.reuse, 0.5 ;  /* 0x3f00000034257423 */ /* 0x080fe20000002163 */
[-C--:B------:R-:W-:Y:S01]  /*4e90*/  FFMA.SAT R39, -R53, R99.reuse, 0.5 ;  /* 0x3f00000035277423 */ /* 0x080fe20000002163 */
[-C--:B------:R-:W-:Y:S01]  /*4ea0*/  FFMA.SAT R97, -R54, R99.reuse, 0.5 ;  /* 0x3f00000036617423 */ /* 0x080fe20000002163 */
[----:B------:R-:W-:Y:S01]  /*4eb0*/  FADD R120, R35, -12583039 ;  /* 0xcb40007f23787421 */ /* 0x000fe20000000000 */
[----:B------:R-:W-:Y:S01]  /*4ec0*/  FFMA.SAT R99, -R55, R99, 0.5 ;  /* 0x3f00000037637423 */ /* 0x000fe20000002163 */
[----:B------:R-:W-:Y:S01]  /*4ed0*/  SHF.L.U32 R0, R0, 0x17, RZ ;  /* 0x0000001700007819 */ /* 0x000fe200000006ff */
[----:B------:R-:W-:Y:S01]  /*4ee0*/  FADD R116, R31, -12583039 ;  /* 0xcb40007f1f747421 */ /* 0x000fe20000000000 */
[----:B------:R4:W5:Y:S01]  /*4ef0*/  MUFU.EX2 R36, R21 ;  /* 0x0000001500247308 */ /* 0x0009620000000800 */
[----:B---3--:R-:W-:Y:S01]  /*4f00*/  FADD R11, R33, -12583039 ;  /* 0xcb40007f210b7421 */ /* 0x008fe20000000000 */
[----:B------:R-:W-:Y:S01]  /*4f10*/  SHF.L.U32 R4, R4, 0x17, RZ ;  /* 0x0000001704047819 */ /* 0x000fe200000006ff */
[-C--:B------:R-:W-:Y:S01]  /*4f20*/  FFMA.RM R39, R39, R124.reuse, 12582913 ;  /* 0x4b40000127277423 */ /* 0x080fe2000000407c */
[-C--:B------:R-:W-:Y:S01]  /*4f30*/  FFMA.RM R99, R99, R124.reuse, 12582913 ;  /* 0x4b40000163637423 */ /* 0x080fe2000000407c */
[C---:B------:R-:W-:Y:S01]  /*4f40*/  FFMA R11, -R50.reuse, 1.4426950216293334961, -R11 ;  /* 0x3fb8aa3b320b7823 */ /* 0x040fe2000000090b */
[----:B------:R-:W-:Y:S01]  /*4f50*/  FFMA R122, -R51, 1.4426950216293334961, -R120 ;  /* 0x3fb8aa3b337a7823 */ /* 0x000fe20000000978 */
[----:B------:R-:W-:Y:S01]  /*4f60*/  SHF.L.U32 R13, R13, 0x17, RZ ;  /* 0x000000170d0d7819 */ /* 0x000fe200000006ff */
[-C--:B------:R-:W-:Y:S01]  /*4f70*/  FFMA.RM R37, R37, R124.reuse, 12582913 ;  /* 0x4b40000125257423 */ /* 0x080fe2000000407c */
[----:B----4-:R-:W-:Y:S01]  /*4f80*/  FADD R21, R29, -12583039 ;  /* 0xcb40007f1d157421 */ /* 0x010fe20000000000 */
[----:B------:R-:W-:Y:S01]  /*4f90*/  FFMA R11, -R50, 1.925963033500011079e-08, R11 ;  /* 0x32a57060320b7823 */ /* 0x000fe2000000010b */
[----:B------:R-:W-:Y:S01]  /*4fa0*/  FFMA.RM R97, R97, R124, 12582913 ;  /* 0x4b40000161617423 */ /* 0x000fe2000000407c */
[----:B--2---:R-:W-:Y:S01]  /*4fb0*/  FFMA R126, R0, R3, 1 ;  /* 0x3f800000007e7423 */ /* 0x004fe20000000003 */
[C---:B------:R-:W-:Y:S01]  /*4fc0*/  FFMA R21, -R48.reuse, 1.4426950216293334961, -R21 ;  /* 0x3fb8aa3b30157823 */ /* 0x040fe20000000915 */
[----:B------:R2:W-:Y:S01]  /*4fd0*/  MUFU.EX2 R120, R11 ;  /* 0x0000000b00787308 */ /* 0x0005e20000000800 */
[----:B------:R-:W-:Y:S01]  /*4fe0*/  SHF.L.U32 R15, R15, 0x17, RZ ;  /* 0x000000170f0f7819 */ /* 0x000fe200000006ff */
[----:B------:R-:W-:Y:S01]  /*4ff0*/  FADD R0, R39, -12583039 ;  /* 0xcb40007f27007421 */ /* 0x000fe20000000000 */
[----:B------:R-:W-:Y:S01]  /*5000*/  FFMA R21, -R48, 1.925963033500011079e-08, R21 ;  /* 0x32a5706030157823 */ /* 0x000fe20000000115 */
[----:B------:R-:W-:Y:S01]  /*5010*/  FFMA R118, -R49, 1.4426950216293334961, -R116 ;  /* 0x3fb8aa3b31767823 */ /* 0x000fe20000000974 */
[----:B------:R-:W-:Y:S01]  /*5020*/  FADD R3, R97, -12583039 ;  /* 0xcb40007f61037421 */ /* 0x000fe20000000000 */
[----:B-1----:R-:W-:Y:S01]  /*5030*/  FFMA R13, R13, R108, 1 ;  /* 0x3f8000000d0d7423 */ /* 0x002fe2000000006c */
[----:B------:R-:W-:Y:S01]  /*5040*/  FFMA R124, -R53, 1.4426950216293334961, -R0 ;  /* 0x3fb8aa3b357c7823 */ /* 0x000fe20000000900 */
[----:B------:R1:W3:Y:S01]  /*5050*/  MUFU.EX2 R116, R21 ;  /* 0x0000001500747308 */ /* 0x0002e20000000800 */
[----:B--2---:R-:W-:Y:S01]  /*5060*/  FFMA R11, R4, R5, 1 ;  /* 0x3f800000040b7423 */ /* 0x004fe20000000005 */
[----:B------:R-:W-:Y:S01]  /*5070*/  FADD R4, R99, -12583039 ;  /* 0xcb40007f63047421 */ /* 0x000fe20000000000 */
[----:B-----5:R-:W-:Y:S01]  /*5080*/  FFMA R108, R15, R36, 1 ;  /* 0x3f8000000f6c7423 */ /* 0x020fe20000000024 */
[----:B------:R-:W-:Y:S01]  /*5090*/  FFMA R3, -R54, 1.4426950216293334961, -R3 ;  /* 0x3fb8aa3b36037823 */ /* 0x000fe20000000903 */
[----:B------:R-:W-:Y:S01]  /*50a0*/  FFMA R122, -R51, 1.925963033500011079e-08, R122 ;  /* 0x32a57060337a7823 */ /* 0x000fe2000000017a */
[----:B------:R-:W-:Y:S01]  /*50b0*/  FFMA R36, -R55, 1.4426950216293334961, -R4 ;  /* 0x3fb8aa3b37247823 */ /* 0x000fe20000000904 */
[----:B------:R-:W-:Y:S01]  /*50c0*/  FFMA R124, -R53, 1.925963033500011079e-08, R124 ;  /* 0x32a57060357c7823 */ /* 0x000fe2000000017c */
[----:B------:R-:W-:Y:S01]  /*50d0*/  FFMA R110, -R45, 1.925963033500011079e-08, R110 ;  /* 0x32a570602d6e7823 */ /* 0x000fe2000000016e */
[----:B-1----:R-:W-:Y:S01]  /*50e0*/  FADD R21, R37, -12583039 ;  /* 0xcb40007f25157421 */ /* 0x002fe20000000000 */
[----:B------:R-:W-:Y:S01]  /*50f0*/  FFMA R114, -R47, 1.925963033500011079e-08, R114 ;  /* 0x32a570602f727823 */ /* 0x000fe20000000172 */
[----:B------:R-:W-:Y:S01]  /*5100*/  FFMA R118, -R49, 1.925963033500011079e-08, R118 ;  /* 0x32a5706031767823 */ /* 0x000fe20000000176 */
[----:B------:R-:W-:Y:S01]  /*5110*/  FFMA R36, -R55, 1.925963033500011079e-08, R36 ;  /* 0x32a5706037247823 */ /* 0x000fe20000000124 */
[----:B------:R-:W-:Y:S01]  /*5120*/  FFMA R21, -R52, 1.4426950216293334961, -R21 ;  /* 0x3fb8aa3b34157823 */ /* 0x000fe20000000915 */
[----:B------:R-:W-:Y:S01]  /*5130*/  IADD3 R5, R126, 0x1800000, RZ ;  /* 0x018000007e057810 */ /* 0x000fe20007ffe0ff */
[----:B------:R-:W-:Y:S01]  /*5140*/  FFMA R3, -R54, 1.925963033500011079e-08, R3 ;  /* 0x32a5706036037823 */ /* 0x000fe20000000103 */
[----:B------:R-:W1:Y:S01]  /*5150*/  MUFU.EX2 R122, R122 ;  /* 0x0000007a007a7308 */ /* 0x000e620000000800 */
[----:B------:R-:W-:Y:S01]  /*5160*/  FFMA R21, -R52, 1.925963033500011079e-08, R21 ;  /* 0x32a5706034157823 */ /* 0x000fe20000000115 */
[----:B------:R-:W-:Y:S01]  /*5170*/  LOP3.LUT R5, R5, 0x7f800000, RZ, 0xc0, !PT ;  /* 0x7f80000005057812 */ /* 0x000fe200078ec0ff */
[----:B------:R-:W-:Y:S01]  /*5180*/  IMAD.SHL.U32 R29, R29, 0x800000, RZ ;  /* 0x008000001d1d7824 */ /* 0x000fe200078e00ff */
[----:B------:R-:W-:Y:S01]  /*5190*/  SHF.L.U32 R35, R35, 0x17, RZ ;  /* 0x0000001723237819 */ /* 0x000fe200000006ff */
[----:B------:R-:W-:Y:S01]  /*51a0*/  IMAD.SHL.U32 R39, R39, 0x800000, RZ ;  /* 0x0080000027277824 */ /* 0x000fe200078e00ff */
[----:B------:R-:W-:Y:S01]  /*51b0*/  ISETP.GT.U32.AND P2, PT, R5, 0x1ffffff, PT ;  /* 0x01ffffff0500780c */ /* 0x000fe20003f44070 */
[----:B------:R-:W-:Y:S01]  /*51c0*/  IMAD.SHL.U32 R9, R9, 0x800000, RZ ;  /* 0x0080000009097824 */ /* 0x000fe200078e00ff */
[----:B------:R-:W2:Y:S01]  /*51d0*/  MUFU.EX2 R124, R124 ;  /* 0x0000007c007c7308 */ /* 0x000ea20000000800 */
[----:B------:R-:W-:Y:S01]  /*51e0*/  SHF.L.U32 R25, R25, 0x17, RZ ;  /* 0x0000001719197819 */ /* 0x000fe200000006ff */
[----:B------:R-:W-:Y:S01]  /*51f0*/  IMAD.SHL.U32 R23, R23, 0x800000, RZ ;  /* 0x0080000017177824 */ /* 0x000fe200078e00ff */
[----:B------:R-:W-:Y:S01]  /*5200*/  SHF.L.U32 R27, R27, 0x17, RZ ;  /* 0x000000171b1b7819 */ /* 0x000fe200000006ff */
[----:B------:R-:W-:Y:S01]  /*5210*/  IMAD.SHL.U32 R33, R33, 0x800000, RZ ;  /* 0x0080000021217824 */ /* 0x000fe200078e00ff */
[----:B------:R-:W-:Y:S01]  /*5220*/  SHF.L.U32 R31, R31, 0x17, RZ ;  /* 0x000000171f1f7819 */ /* 0x000fe200000006ff */
[----:B------:R-:W-:Y:S01]  /*5230*/  BSSY B1, `(.L_x_111) ;  /* 0x0000020000017945 */ /* 0x000fe20003800000 */
[----:B------:R-:W-:Y:S01]  /*5240*/  SHF.L.U32 R37, R37, 0x17, RZ ;  /* 0x0000001725257819 */ /* 0x000fe200000006ff */
[----:B------:R-:W4:Y:S01]  /*5250*/  MUFU.EX2 R110, R110 ;  /* 0x0000006e006e7308 */ /* 0x000f220000000800 */
[----:B------:R-:W-:Y:S01]  /*5260*/  SHF.L.U32 R97, R97, 0x17, RZ ;  /* 0x0000001761617819 */ /* 0x000fe200000006ff */
[----:B---3--:R-:W-:Y:S01]  /*5270*/  FFMA R128, R29, R116, 1 ;  /* 0x3f8000001d807423 */ /* 0x008fe20000000074 */
[----:B------:R-:W-:Y:S01]  /*5280*/  SHF.L.U32 R99, R99, 0x17, RZ ;  /* 0x0000001763637819 */ /* 0x000fe200000006ff */
[----:B-1----:R-:W-:Y:S01]  /*5290*/  FFMA R35, R35, R122, 1 ;  /* 0x3f80000023237423 */ /* 0x002fe2000000007a */
[----:B------:R-:W-:Y:S01]  /*52a0*/  FFMA R38, R9, R38, 1 ;  /* 0x3f80000009267423 */ /* 0x000fe20000000026 */
[----:B------:R-:W-:Y:S01]  /*52b0*/  FFMA R112, R25, R112, 1 ;  /* 0x3f80000019707423 */ /* 0x000fe20000000070 */
[----:B------:R-:W-:Y:S01]  /*52c0*/  FFMA R120, R33, R120, 1 ;  /* 0x3f80000021787423 */ /* 0x000fe20000000078 */
[----:B------:R-:W1:Y:S01]  /*52d0*/  MUFU.EX2 R114, R114 ;  /* 0x0000007200727308 */ /* 0x000e620000000800 */
[----:B--2---:R-:W-:-:S07]  /*52e0*/  FFMA R39, R39, R124, 1 ;  /* 0x3f80000027277423 */ /* 0x004fce000000007c */
[----:B------:R-:W2:Y:S01]  /*52f0*/  MUFU.EX2 R118, R118 ;  /* 0x0000007600767308 */ /* 0x000ea20000000800 */
[----:B----4-:R-:W-:-:S07]  /*5300*/  FFMA R23, R23, R110, 1 ;  /* 0x3f80000017177423 */ /* 0x010fce000000006e */
[----:B------:R-:W3:Y:S01]  /*5310*/  MUFU.EX2 R0, R21 ;  /* 0x0000001500007308 */ /* 0x000ee20000000800 */
[----:B-1----:R-:W-:-:S07]  /*5320*/  FFMA R27, R27, R114, 1 ;  /* 0x3f8000001b1b7423 */ /* 0x002fce0000000072 */
[----:B------:R-:W1:Y:S01]  /*5330*/  MUFU.EX2 R4, R3 ;  /* 0x0000000300047308 */ /* 0x000e620000000800 */
[----:B--2---:R-:W-:-:S07]  /*5340*/  FFMA R31, R31, R118, 1 ;  /* 0x3f8000001f1f7423 */ /* 0x004fce0000000076 */
[----:B------:R-:W2:Y:S01]  /*5350*/  MUFU.EX2 R36, R36 ;  /* 0x0000002400247308 */ /* 0x000ea20000000800 */
[----:B---3--:R-:W-:Y:S01]  /*5360*/  FFMA R122, R37, R0, 1 ;  /* 0x3f800000257a7423 */ /* 0x008fe20000000000 */
[----:B-1----:R-:W-:Y:S01]  /*5370*/  FFMA R124, R97, R4, 1 ;  /* 0x3f800000617c7423 */ /* 0x002fe20000000004 */
[----:B--2---:R-:W-:Y:S01]  /*5380*/  FFMA R29, R99, R36, 1 ;  /* 0x3f800000631d7423 */ /* 0x004fe20000000024 */
[----:B------:R-:W-:Y:S06]  /*5390*/  @P2 BRA `(.L_x_112) ;  /* 0x0000000000142947 */ /* 0x000fec0003800000 */
[----:B------:R-:W-:Y:S01]  /*53a0*/  IMAD.MOV.U32 R0, RZ, RZ, R126 ;  /* 0x000000ffff007224 */ /* 0x000fe200078e007e */
[----:B------:R-:W-:-:S07]  /*53b0*/  MOV R4, 0x53d0 ;  /* 0x000053d000047802 */ /* 0x000fce0000000f00 */
[----:B------:R-:W-:Y:S05]  /*53c0*/  CALL.REL.NOINC `($__internal_0_$__cuda_sm20_rcp_rn_f32_slowpath) ;  /* 0x0000008800a87944 */ /* 0x000fea0003c00000 */
[----:B------:R-:W-:Y:S01]  /*53d0*/  MOV R9, R0 ;  /* 0x0000000000097202 */ /* 0x000fe20000000f00 */
[----:B------:R-:W-:Y:S06]  /*53e0*/  BRA `(.L_x_113) ;  /* 0x0000000000107947 */ /* 0x000fec0003800000 */
.L_x_112:
[----:B------:R-:W1:Y:S02]  /*53f0*/  MUFU.RCP R9, R126 ;  /* 0x0000007e00097308 */ /* 0x000e640000001000 */
[----:B-1----:R-:W-:-:S04]  /*5400*/  FFMA R0, R126, R9, -1 ;  /* 0xbf8000007e007423 */ /* 0x002fc80000000009 */
[----:B------:R-:W-:-:S04]  /*5410*/  FADD.FTZ R0, -R0, -RZ ;  /* 0x800000ff00007221 */ /* 0x000fc80000010100 */
[----:B------:R-:W-:-:S07]  /*5420*/  FFMA R9, R9, R0, R9 ;  /* 0x0000000009097223 */ /* 0x000fce0000000009 */
.L_x_113:
[----:B------:R-:W-:Y:S05]  /*5430*/  BSYNC B1 ;  /* 0x0000000000017941 */ /* 0x000fea0003800000 */
.L_x_111:
        /* <DEDUP_REMOVED lines=10> */
.L_x_115:
[----:B------:R-:W1:Y:S02]  /*54e0*/  MUFU.RCP R36, R11 ;  /* 0x0000000b00247308 */ /* 0x000e640000001000 */
[----:B-1----:R-:W-:-:S04]  /*54f0*/  FFMA R0, R11, R36, -1 ;  /* 0xbf8000000b007423 */ /* 0x002fc80000000024 */
[----:B------:R-:W-:-:S04]  /*5500*/  FADD.FTZ R3, -R0, -RZ ;  /* 0x800000ff00037221 */ /* 0x000fc80000010100 */
[----:B------:R-:W-:-:S07]  /*5510*/  FFMA R36, R36, R3, R36 ;  /* 0x0000000324247223 */ /* 0x000fce0000000024 */
.L_x_116:
[----:B------:R-:W-:Y:S05]  /*5520*/  BSYNC B1 ;  /* 0x0000000000017941 */ /* 0x000fea0003800000 */
.L_x_114:
        /* <DEDUP_REMOVED lines=10> */
.L_x_118:
[----:B------:R-:W1:Y:S02]  /*55d0*/  MUFU.RCP R11, R38 ;  /* 0x00000026000b7308 */ /* 0x000e640000001000 */
[----:B-1----:R-:W-:-:S04]  /*55e0*/  FFMA R0, R38, R11, -1 ;  /* 0xbf80000026007423 */ /* 0x002fc8000000000b */
[----:B------:R-:W-:-:S04]  /*55f0*/  FADD.FTZ R0, -R0, -RZ ;  /* 0x800000ff00007221 */ /* 0x000fc80000010100 */
[----:B------:R-:W-:-:S07]  /*5600*/  FFMA R11, R11, R0, R11 ;  /* 0x000000000b0b7223 */ /* 0x000fce000000000b */
.L_x_119:
[----:B------:R-:W-:Y:S05]  /*5610*/  BSYNC B1 ;  /* 0x0000000000017941 */ /* 0x000fea0003800000 */
.L_x_117:
        /* <DEDUP_REMOVED lines=10> */
.L_x_121:
[----:B------:R-:W1:Y:S02]  /*56c0*/  MUFU.RCP R38, R13 ;  /* 0x0000000d00267308 */ /* 0x000e640000001000 */
[----:B-1----:R-:W-:-:S04]  /*56d0*/  FFMA R0, R13, R38, -1 ;  /* 0xbf8000000d007423 */ /* 0x002fc80000000026 */
[----:B------:R-:W-:-:S04]  /*56e0*/  FADD.FTZ R3, -R0, -RZ ;  /* 0x800000ff00037221 */ /* 0x000fc80000010100 */
[----:B------:R-:W-:-:S07]  /*56f0*/  FFMA R38, R38, R3, R38 ;  /* 0x0000000326267223 */ /* 0x000fce0000000026 */
.L_x_122:
[----:B------:R-:W-:Y:S05]  /*5700*/  BSYNC B1 ;  /* 0x0000000000017941 */ /* 0x000fea0003800000 */
.L_x_120:
        /* <DEDUP_REMOVED lines=10> */
.L_x_124:
[----:B------:R-:W1:Y:S02]  /*57b0*/  MUFU.RCP R13, R108 ;  /* 0x0000006c000d7308 */ /* 0x000e640000001000 */
[----:B-1----:R-:W-:-:S04]  /*57c0*/  FFMA R0, R108, R13, -1 ;  /* 0xbf8000006c007423 */ /* 0x002fc8000000000d */
[----:B------:R-:W-:-:S04]  /*57d0*/  FADD.FTZ R0, -R0, -RZ ;  /* 0x800000ff00007221 */ /* 0x000fc80000010100 */
[----:B------:R-:W-:-:S07]  /*57e0*/  FFMA R13, R13, R0, R13 ;  /* 0x000000000d0d7223 */ /* 0x000fce000000000d */
.L_x_125:
[----:B------:R-:W-:Y:S05]  /*57f0*/  BSYNC B1 ;  /* 0x0000000000017941 */ /* 0x000fea0003800000 */
.L_x_123:
        /* <DEDUP_REMOVED lines=10> */
.L_x_127:
[----:B------:R-:W1:Y:S02]  /*58a0*/  MUFU.RCP R108, R23 ;  /* 0x00000017006c7308 */ /* 0x000e640000001000 */
[----:B-1----:R-:W-:-:S04]  /*58b0*/  FFMA R0, R23, R108, -1 ;  /* 0xbf80000017007423 */ /* 0x002fc8000000006c */
[----:B------:R-:W-:-:S04]  /*58c0*/  FADD.FTZ R3, -R0, -RZ ;  /* 0x800000ff00037221 */ /* 0x000fc80000010100 */
[----:B------:R-:W-:-:S07]  /*58d0*/  FFMA R108, R108, R3, R108 ;  /* 0x000000036c6c7223 */ /* 0x000fce000000006c */
.L_x_128:
[----:B------:R-:W-:Y:S05]  /*58e0*/  BSYNC B1 ;  /* 0x0000000000017941 */ /* 0x000fea0003800000 */
.L_x_126:
        /* <DEDUP_REMOVED lines=10> */
.L_x_130:
[----:B------:R-:W1:Y:S02]  /*5990*/  MUFU.RCP R15, R112 ;  /* 0x00000070000f7308 */ /* 0x000e640000001000 */
[----:B-1----:R-:W-:-:S04]  /*59a0*/  FFMA R0, R112, R15, -1 ;  /* 0xbf80000070007423 */ /* 0x002fc8000000000f */
[----:B------:R-:W-:-:S04]  /*59b0*/  FADD.FTZ R0, -R0, -RZ ;  /* 0x800000ff00007221 */ /* 0x000fc80000010100 */
[----:B------:R-:W-:-:S07]  /*59c0*/  FFMA R15, R15, R0, R15 ;  /* 0x000000000f0f7223 */ /* 0x000fce000000000f */
.L_x_131:
[----:B------:R-:W-:Y:S05]  /*59d0*/  BSYNC B1 ;  /* 0x0000000000017941 */ /* 0x000fea0003800000 */
.L_x_129:
        /* <DEDUP_REMOVED lines=10> */
.L_x_133:
[----:B------:R-:W1:Y:S02]  /*5a80*/  MUFU.RCP R112, R27 ;  /* 0x0000001b00707308 */ /* 0x000e640000001000 */
[----:B-1----:R-:W-:-:S04]  /*5a90*/  FFMA R0, R27, R112, -1 ;  /* 0xbf8000001b007423 */ /* 0x002fc80000000070 */
[----:B------:R-:W-:-:S04]  /*5aa0*/  FADD.FTZ R3, -R0, -RZ ;  /* 0x800000ff00037221 */ /* 0x000fc80000010100 */
[----:B------:R-:W-:-:S07]  /*5ab0*/  FFMA R112, R112, R3, R112 ;  /* 0x0000000370707223 */ /* 0x000fce0000000070 */
.L_x_134:
[----:B------:R-:W-:Y:S05]  /*5ac0*/  BSYNC B1 ;  /* 0x0000000000017941 */ /* 0x000fea0003800000 */
.L_x_132:
        /* <DEDUP_REMOVED lines=10> */
.L_x_136:
[----:B------:R-:W1:Y:S02]  /*5b70*/  MUFU.RCP R21, R128 ;  /* 0x0000008000157308 */ /* 0x000e640000001000 */
[----:B-1----:R-:W-:-:S04]  /*5b80*/  FFMA R0, R128, R21, -1 ;  /* 0xbf80000080007423 */ /* 0x002fc80000000015 */
[----:B------:R-:W-:-:S04]  /*5b90*/  FADD.FTZ R0, -R0, -RZ ;  /* 0x800000ff00007221 */ /* 0x000fc80000010100 */
[----:B------:R-:W-:-:S07]  /*5ba0*/  FFMA R21, R21, R0, R21 ;  /* 0x0000000015157223 */ /* 0x000fce0000000015 */
.L_x_137:
[----:B------:R-:W-:Y:S05]  /*5bb0*/  BSYNC B1 ;  /* 0x0000000000017941 */ /* 0x000fea0003800000 */
.L_x_135:
        /* <DEDUP_REMOVED lines=10> */
.L_x_139:
[----:B------:R-:W1:Y:S02]  /*5c60*/  MUFU.RCP R118, R31 ;  /* 0x0000001f00767308 */ /* 0x000e640000001000 */
[----:B-1----:R-:W-:-:S04]  /*5c70*/  FFMA R0, R31, R118, -1 ;  /* 0xbf8000001f007423 */ /* 0x002fc80000000076 */
[----:B------:R-:W-:-:S04]  /*5c80*/  FADD.FTZ R3, -R0, -RZ ;  /* 0x800000ff00037221 */ /* 0x000fc80000010100 */
[----:B------:R-:W-:-:S07]  /*5c90*/  FFMA R118, R118, R3, R118 ;  /* 0x0000000376767223 */ /* 0x000fce0000000076 */
.L_x_140:
[----:B------:R-:W-:Y:S05]  /*5ca0*/  BSYNC B1 ;  /* 0x0000000000017941 */ /* 0x000fea0003800000 */
.L_x_138:
        /* <DEDUP_REMOVED lines=10> */
.L_x_142:
[----:B------:R-:W1:Y:S02]  /*5d50*/  MUFU.RCP R23, R120 ;  /* 0x0000007800177308 */ /* 0x000e640000001000 */
[----:B-1----:R-:W-:-:S04]  /*5d60*/  FFMA R0, R120, R23, -1 ;  /* 0xbf80000078007423 */ /* 0x002fc80000000017 */
[----:B------:R-:W-:-:S04]  /*5d70*/  FADD.FTZ R0, -R0, -RZ ;  /* 0x800000ff00007221 */ /* 0x000fc80000010100 */
[----:B------:R-:W-:-:S07]  /*5d80*/  FFMA R23, R23, R0, R23 ;  /* 0x0000000017177223 */ /* 0x000fce0000000017 */
.L_x_143:
[----:B------:R-:W-:Y:S05]  /*5d90*/  BSYNC B1 ;  /* 0x0000000000017941 */ /* 0x000fea0003800000 */
.L_x_141:
        /* <DEDUP_REMOVED lines=10> */
.L_x_145:
[----:B------:R-:W1:Y:S02]  /*5e40*/  MUFU.RCP R120, R35 ;  /* 0x0000002300787308 */ /* 0x000e640000001000 */
[----:B-1----:R-:W-:-:S04]  /*5e50*/  FFMA R0, R35, R120, -1 ;  /* 0xbf80000023007423 */ /* 0x002fc80000000078 */
[----:B------:R-:W-:-:S04]  /*5e60*/  FADD.FTZ R3, -R0, -RZ ;  /* 0x800000ff00037221 */ /* 0x000fc80000010100 */
[----:B------:R-:W-:-:S07]  /*5e70*/  FFMA R120, R120, R3, R120 ;  /* 0x0000000378787223 */ /* 0x000fce0000000078 */
.L_x_146:
[----:B------:R-:W-:Y:S05]  /*5e80*/  BSYNC B1 ;  /* 0x0000000000017941 */ /* 0x000fea0003800000 */
.L_x_144:
        /* <DEDUP_REMOVED lines=10> */
.L_x_148:
[----:B------:R-:W1:Y:S02]  /*5f30*/  MUFU.RCP R25, R122 ;  /* 0x0000007a00197308 */ /* 0x000e640000001000 */
[----:B-1----:R-:W-:-:S04]  /*5f40*/  FFMA R0, R122, R25, -1 ;  /* 0xbf8000007a007423 */ /* 0x002fc80000000019 */
[----:B------:R-:W-:-:S04]  /*5f50*/  FADD.FTZ R0, -R0, -RZ ;  /* 0x800000ff00007221 */ /* 0x000fc80000010100 */
[----:B------:R-:W-:-:S07]  /*5f60*/  FFMA R25, R25, R0, R25 ;  /* 0x0000000019197223 */ /* 0x000fce0000000019 */
.L_x_149:
[----:B------:R-:W-:Y:S05]  /*5f70*/  BSYNC B1 ;  /* 0x0000000000017941 */ /* 0x000fea0003800000 */
.L_x_147:
        /* <DEDUP_REMOVED lines=10> */
.L_x_151:
[----:B------:R-:W1:Y:S02]  /*6020*/  MUFU.RCP R122, R39 ;  /* 0x00000027007a7308 */ /* 0x000e640000001000 */
[----:B-1----:R-:W-:-:S04]  /*6030*/  FFMA R0, R39, R122, -1 ;  /* 0xbf80000027007423 */ /* 0x002fc8000000007a */
[----:B------:R-:W-:-:S04]  /*6040*/  FADD.FTZ R3, -R0, -RZ ;  /* 0x800000ff00037221 */ /* 0x000fc80000010100 */
[----:B------:R-:W-:-:S07]  /*6050*/  FFMA R122, R122, R3, R122 ;  /* 0x000000037a7a7223 */ /* 0x000fce000000007a */
.L_x_152:
[----:B------:R-:W-:Y:S05]  /*6060*/  BSYNC B1 ;  /* 0x0000000000017941 */ /* 0x000fea0003800000 */
.L_x_150:
        /* <DEDUP_REMOVED lines=10> */
.L_x_154:
[----:B------:R-:W1:Y:S02]  /*6110*/  MUFU.RCP R27, R124 ;  /* 0x0000007c001b7308 */ /* 0x000e640000001000 */
[----:B-1----:R-:W-:-:S04]  /*6120*/  FFMA R0, R124, R27, -1 ;  /* 0xbf8000007c007423 */ /* 0x002fc8000000001b */
[----:B------:R-:W-:-:S04]  /*6130*/  FADD.FTZ R0, -R0, -RZ ;  /* 0x800000ff00007221 */ /* 0x000fc80000010100 */
[----:B------:R-:W-:-:S07]  /*6140*/  FFMA R27, R27, R0, R27 ;  /* 0x000000001b1b7223 */ /* 0x000fce000000001b */
.L_x_155:
[----:B------:R-:W-:Y:S05]  /*6150*/  BSYNC B1 ;  /* 0x0000000000017941 */ /* 0x000fea0003800000 */
.L_x_153:
        /* <DEDUP_REMOVED lines=9> */
.L_x_157:
[----:B------:R-:W1:Y:S02]  /*61f0*/  MUFU.RCP R0, R29 ;  /* 0x0000001d00007308 */ /* 0x000e640000001000 */
[----:B-1----:R-:W-:-:S04]  /*6200*/  FFMA R3, R29, R0, -1 ;  /* 0xbf8000001d037423 */ /* 0x002fc80000000000 */
[----:B------:R-:W-:-:S04]  /*6210*/  FADD.FTZ R3, -R3, -RZ ;  /* 0x800000ff03037221 */ /* 0x000fc80000010100 */
[----:B------:R-:W-:-:S07]  /*6220*/  FFMA R0, R0, R3, R0 ;  /* 0x0000000300007223 */ /* 0x000fce0000000000 */
.L_x_158:
[----:B------:R-:W-:Y:S05]  /*6230*/  BSYNC B1 ;  /* 0x0000000000017941 */ /* 0x000fea0003800000 */
.L_x_156:
        /* <DEDUP_REMOVED lines=16> */
[----:B------:R-:W-:Y:S01]  /*6340*/  F2FP.BF16.F32.PACK_AB R37, R38, R11 ;  /* 0x0000000b2625723e */ /* 0x000fe200000010ff */
[----:B------:R-:W-:Y:S05]  /*6350*/  WARPSYNC.ALL ;  /* 0x0000000000007948 */ /* 0x000fea0003800000 */
[----:B------:R-:W-:Y:S01]  /*6360*/  F2FP.BF16.F32.PACK_AB R36, R36, R9 ;  /* 0x000000092424723e */ /* 0x000fe200000010ff */
[----:B------:R-:W-:Y:S01]  /*6370*/  BSSY B0, `(.L_x_159) ;  /* 0x000001b000007945 */ /* 0x000fe20003800000 */
[----:B------:R-:W-:-:S02]  /*6380*/  F2FP.BF16.F32.PACK_AB R38, R108, R13 ;  /* 0x0000000d6c26723e */ /* 0x000fc400000010ff */
[----:B------:R-:W-:Y:S02]  /*6390*/  F2FP.BF16.F32.PACK_AB R39, R112, R15 ;  /* 0x0000000f7027723e */ /* 0x000fe400000010ff */
[----:B------:R-:W-:Y:S02]  /*63a0*/  F2FP.BF16.F32.PACK_AB R43, R0, R27 ;  /* 0x0000001b002b723e */ /* 0x000fe400000010ff */
[----:B------:R-:W-:Y:S01]  /*63b0*/  F2FP.BF16.F32.PACK_AB R40, R118, R21 ;  /* 0x000000157628723e */ /* 0x000fe200000010ff */
[----:B------:R1:W-:Y:S01]  /*63c0*/  STSM.16.M88.4 [R34+0x2200], R36 ;  /* 0x0022002422007844 */ /* 0x0003e20000000200 */
[----:B------:R-:W-:Y:S02]  /*63d0*/  F2FP.BF16.F32.PACK_AB R41, R120, R23 ;  /* 0x000000177829723e */ /* 0x000fe400000010ff */
[----:B------:R-:W-:Y:S02]  /*63e0*/  F2FP.BF16.F32.PACK_AB R42, R122, R25 ;  /* 0x000000197a2a723e */ /* 0x000fe400000010ff */
[----:B------:R-:W-:-:S05]  /*63f0*/  LEA R0, R95, R34, 0x1 ;  /* 0x000000225f007211 */ /* 0x000fca00078e08ff */
        /* <DEDUP_REMOVED lines=11> */
[----:B------:R-:W-:Y:S02]  /*64b0*/  UIADD3 UR4, UR51, 0x2200, URZ ;  /* 0x0000220033047890 */ /* 0x000fe4000fffe03f */
[----:B------:R-:W-:Y:S01]  /*64c0*/  UIADD3.X UR9, URZ, UR55, URZ, UP0, !UPT ;  /* 0x000000373f097290 */ /* 0x000fe200087fe43f */
[----:B------:R-:W-:Y:S01]  /*64d0*/  UMOV UR6, UR46 ;  /* 0x0000002e00067c82 */ /* 0x000fe20008000000 */
[----:B------:R-:W-:-:S07]  /*64e0*/  UMOV UR7, UR47 ;  /* 0x0000002f00077c82 */ /* 0x000fce0008000000 */
[----:B------:R2:W-:Y:S01]  /*64f0*/  UTMASTG.3D [UR4], [UR8] ;  /* 0x00000004080073b5 */ /* 0x0005e20008010000 */
[----:B------:R0:W-:Y:S01]  /*6500*/  UTMACMDFLUSH ;  /* 0x00000000000079b7 */ /* 0x0001e20000000000 */
[----:B--2---:R-:W-:-:S04]  /*6510*/  DEPBAR.LE SB0, 0x1 ;  /* 0x000080400000791a */ /* 0x004fc80000000000 */
.L_x_160:
[----:B------:R-:W-:Y:S05]  /*6520*/  BSYNC B0 ;  /* 0x0000000000007941 */ /* 0x000fea0003800000 */
.L_x_159:
[----:B------:R-:W-:Y:S06]  /*6530*/  BAR.SYNC.DEFER_BLOCKING 0x1, 0x100 ;  /* 0x0044000000007b1d */ /* 0x000fec0000010000 */
[----:B------:R-:W-:Y:S04]  /*6540*/  BSSY B0, `(.L_x_161) ;  /* 0x0000009000007945 */ /* 0x000fe80003800000 */
[----:B------:R-:W-:Y:S05]  /*6550*/  @P0 BRA `(.L_x_162) ;  /* 0x00000000001c0947 */ /* 0x000fea0003800000 */
[----:B------:R-:W-:-:S13]  /*6560*/  ISETP.NE.AND P2, PT, R107, 0x3, PT ;  /* 0x000000036b00780c */ /* 0x000fda0003f45270 */
[----:B------:R-:W-:Y:S05]  /*6570*/  @!P2 BRA `(.L_x_163) ;  /* 0x000000000004a947 */ /* 0x000fea0003800000 */
[----:B------:R-:W-:Y:S01]  /*6580*/  BPT.TRAP 0x1 ;  /* 0x000000040000795c */ /* 0x000fe20000300000 */
.L_x_163:
[----:B------:R-:W-:-:S04]  /*6590*/  ULEA UR4, UR40, UR51, 0x3 ;  /* 0x0000003328047291 */ /* 0x000fc8000f8e183f */
[----:B------:R-:W-:-:S04]  /*65a0*/  UIADD3 UR4, UR4, 0x80, URZ ;  /* 0x0000008004047890 */ /* 0x000fc8000fffe03f */
[----:B------:R-:W-:-:S09]  /*65b0*/  UPRMT UR4, UR50, 0x654, UR4 ;  /* 0x0000065432047896 */ /* 0x000fd20008000004 */
[----:B------:R-:W-:Y:S03]  /*65c0*/  SYNCS.ARRIVE.TRANS64.RED.A1T0 RZ, [UR4], RZ ;  /* 0x000000ffffff79a7 */ /* 0x000fe60008100404 */
.L_x_162:
[----:B------:R-:W-:Y:S05]  /*65d0*/  BSYNC B0 ;  /* 0x0000000000007941 */ /* 0x000fea0003800000 */
.L_x_161:
[----:B------:R-:W-:Y:S01]  /*65e0*/  UIADD3 UR40, UR40, 0x1, URZ ;  /* 0x0000000128287890 */ /* 0x000fe2000fffe03f */
[----:B------:R-:W-:Y:S01]  /*65f0*/  BSSY B0, `(.L_x_164) ;  /* 0x0000039000007945 */ /* 0x000fe20003800000 */
[----:B------:R-:W-:Y:S02]  /*6600*/  MOV R9, R93 ;  /* 0x0000005d00097202 */ /* 0x000fe40000000f00 */
[----:B------:R-:W-:-:S04]  /*6610*/  UISETP.NE.AND UP0, UPT, UR40, 0x4, UPT ;  /* 0x000000042800788c */ /* 0x000fc8000bf05270 */
[----:B------:R-:W-:Y:S01]  /*6620*/  USEL UR40, UR40, URZ, UP0 ;  /* 0x0000003f28287287 */ /* 0x000fe20008000000 */
[----:B------:R-:W-:Y:S11]  /*6630*/  @P0 BRA `(.L_x_165) ;  /* 0x0000000000d00947 */ /* 0x000ff60003800000 */
[----:B------:R-:W-:-:S13]  /*6640*/  ISETP.NE.AND P2, PT, R107, 0x3, PT ;  /* 0x000000036b00780c */ /* 0x000fda0003f45270 */
[----:B------:R-:W-:Y:S05]  /*6650*/  @!P2 BRA `(.L_x_166) ;  /* 0x000000000004a947 */ /* 0x000fea0003800000 */
[----:B------:R-:W-:Y:S01]  /*6660*/  BPT.TRAP 0x1 ;  /* 0x000000040000795c */ /* 0x000fe20000300000 */
.L_x_166:
[C---:B------:R-:W-:Y:S01]  /*6670*/  LEA R3, R6.reuse, UR51, 0x3 ;  /* 0x0000003306037c11 */ /* 0x040fe2000f8e18ff */
[----:B-1----:R-:W-:Y:S01]  /*6680*/  VIADD R36, R6, 0x1 ;  /* 0x0000000106247836 */ /* 0x002fe20000000000 */
[----:B------:R-:W-:Y:S01]  /*6690*/  SHF.L.U32 R4, R93, 0x1f, RZ ;  /* 0x0000001f5d047819 */ /* 0x000fe200000006ff */
[----:B------:R-:W-:Y:S03]  /*66a0*/  BSSY B1, `(.L_x_167) ;  /* 0x0000005000017945 */ /* 0x000fe60003800000 */
[----:B------:R-:W1:Y:S01]  /*66b0*/  SYNCS.PHASECHK.TRANS64.TRYWAIT P2, [R3+URZ+0x60], R4 ;  /* 0x00006004030075a7 */ /* 0x000e62000804017f */
[----:B------:R-:W-:-:S04]  /*66c0*/  ISETP.NE.AND P3, PT, R36, 0x4, PT ;  /* 0x000000042400780c */ /* 0x000fc80003f65270 */
[----:B------:R-:W-:Y:S01]  /*66d0*/  SEL R0, RZ, 0x1, P3 ;  /* 0x00000001ff007807 */ /* 0x000fe20001800000 */
[----:B-1----:R-:W-:Y:S08]  /*66e0*/  @!P2 BRA `(.L_x_168) ;  /* 0x00000070004ca947 */ /* 0x002ff00003800000 */
.L_x_362:
[----:B------:R-:W-:Y:S05]  /*66f0*/  BSYNC B1 ;  /* 0x0000000000017941 */ /* 0x000fea0003800000 */
.L_x_167:
[----:B------:R-:W-:Y:S05]  /*6700*/  @P1 BRA `(.L_x_169) ;  /* 0x0000000000941947 */ /* 0x000fea0003800000 */
[----:B------:R-:W-:Y:S01]  /*6710*/  LEA R6, R6, R7, 0xd ;  /* 0x0000000706067211 */ /* 0x000fe200078e68ff */
[----:B------:R-:W-:Y:S05]  /*6720*/  WARPSYNC.ALL ;  /* 0x0000000000007948 */ /* 0x000fea0003800000 */
[----:B------:R-:W-:Y:S01]  /*6730*/  LEA R24, R95, R6, 0x1 ;  /* 0x000000065f187211 */ /* 0x000fe200078e08ff */
[----:B------:R-:W2:Y:S05]  /*6740*/  LDSM.16.M88.4 R8, [R6] ;  /* 0x000000000608783b */ /* 0x000eaa0000000200 */
[----:B------:R-:W3:Y:S01]  /*6750*/  LDSM.16.M88.4 R24, [R24] ;  /* 0x000000001818783b */ /* 0x000ee20000000200 */
[----:B--2---:R-:W-:Y:S01]  /*6760*/  SHF.L.U32 R13, R9, 0x10, RZ ;  /* 0x00000010090d7819 */ /* 0x004fe200000006ff */
[----:B------:R-:W-:Y:S01]  /*6770*/  IMAD.U32 R23, R11, 0x10000, RZ ;  /* 0x000100000b177824 */ /* 0x000fe200078e00ff */
[C---:B------:R-:W-:Y:S01]  /*6780*/  LOP3.LUT R5, R8.reuse, 0xffff0000, RZ, 0xc0, !PT ;  /* 0xffff000008057812 */ /* 0x040fe200078ec0ff */
[----:B-1----:R-:W-:Y:S01]  /*6790*/  IMAD.U32 R3, R8, 0x10000, RZ ;  /* 0x0001000008037824 */ /* 0x002fe200078e00ff */
[----:B------:R-:W-:Y:S01]  /*67a0*/  LOP3.LUT R9, R9, 0xffff0000, RZ, 0xc0, !PT ;  /* 0xffff000009097812 */ /* 0x000fe200078ec0ff */
[----:B---3--:R-:W-:Y:S01]  /*67b0*/  IMAD.U32 R35, R26, 0x10000, RZ ;  /* 0x000100001a237824 */ /* 0x008fe200078e00ff */
[----:B------:R-:W-:Y:S01]  /*67c0*/  SHF.L.U32 R33, R25, 0x10, RZ ;  /* 0x0000001019217819 */ /* 0x000fe200000006ff */
[C---:B------:R-:W-:Y:S01]  /*67d0*/  FMUL R8, R92.reuse, R3 ;  /* 0x000000035c087220 */ /* 0x040fe20000400000 */
[----:B------:R-:W-:Y:S01]  /*67e0*/  SHF.L.U32 R39, R27, 0x10, RZ ;  /* 0x000000101b277819 */ /* 0x000fe200000006ff */
[----:B------:R-:W-:Y:S01]  /*67f0*/  FMUL R12, R92, R13 ;  /* 0x0000000d5c0c7220 */ /* 0x000fe20000400000 */
[----:B------:R-:W-:Y:S01]  /*6800*/  SHF.L.U32 R15, R10, 0x10, RZ ;  /* 0x000000100a0f7819 */ /* 0x000fe200000006ff */
        /* <DEDUP_REMOVED lines=21> */
.L_x_169:
[----:B------:R-:W-:Y:S02]  /*6960*/  LOP3.LUT R9, R93, R0, RZ, 0x3c, !PT ;  /* 0x000000005d097212 */ /* 0x000fe400078e3cff */
[----:B------:R-:W-:-:S07]  /*6970*/  SEL R6, R36, RZ, P3 ;  /* 0x000000ff24067207 */ /* 0x000fce0001800000 */
.L_x_165:
[----:B------:R-:W-:Y:S05]  /*6980*/  BSYNC B0 ;  /* 0x0000000000007941 */ /* 0x000fea0003800000 */
.L_x_164:
[----:B------:R-:W-:Y:S01]  /*6990*/  MOV R45, 0x3bbb989d ;  /* 0x3bbb989d002d7802 */ /* 0x000fe20000000f00 */
[C---:B------:R-:W-:Y:S01]  /*69a0*/  FFMA R58, R91.reuse, R58, R12 ;  /* 0x0000003a5b3a7223 */ /* 0x040fe2000000000c */
[----:B------:R-:W-:Y:S02]  /*69b0*/  IMAD.MOV.U32 R108, RZ, RZ, 0x437c0000 ;  /* 0x437c0000ff6c7424 */ /* 0x000fe400078e00ff */
[C---:B------:R-:W-:Y:S01]  /*69c0*/  FFMA R59, R91.reuse, R59, R14 ;  /* 0x0000003b5b3b7223 */ /* 0x040fe2000000000e */
[C---:B------:R-:W-:Y:S01]  /*69d0*/  FFMA R57, R91.reuse, R57, R10 ;  /* 0x000000395b397223 */ /* 0x040fe2000000000a */
[-C--:B------:R-:W-:Y:S01]  /*69e0*/  FFMA.SAT R5, -R58, R45.reuse, 0.5 ;  /* 0x3f0000003a057423 */ /* 0x080fe2000000212d */
        /* <DEDUP_REMOVED lines=16> */
[C---:B------:R-:W-:Y:S01]  /*6af0*/  FFMA R63, R91.reuse, R63, R98 ;  /* 0x0000003f5b3f7223 */ /* 0x040fe20000000062 */
[----:B------:R-:W-:Y:S01]  /*6b00*/  FADD R3, R0, -12583039 ;  /* 0xcb40007f00037421 */ /* 0x000fe20000000000 */
[----:B------:R-:W-:Y:S01]  /*6b10*/  FFMA R13, -R58, 1.925963033500011079e-08, R13 ;  /* 0x32a570603a0d7823 */ /* 0x000fe2000000010d */
[----:B------:R-:W-:Y:S01]  /*6b20*/  FFMA R61, R91, R61, R22 ;  /* 0x0000003d5b3d7223 */ /* 0x000fe20000000016 */
[-C--:B------:R-:W-:Y:S01]  /*6b30*/  FFMA.RM R27, R27, R108.reuse, 12582913 ;  /* 0x4b4000011b1b7423 */ /* 0x080fe2000000406c */
[----:B------:R-:W-:Y:S01]  /*6b40*/  FFMA.RM R21, R21, R108, 12582913 ;  /* 0x4b40000115157423 */ /* 0x000fe2000000406c */
[----:B------:R-:W-:Y:S01]  /*6b50*/  FFMA R36, -R57, 1.4426950216293334961, -R36 ;  /* 0x3fb8aa3b39247823 */ /* 0x000fe20000000924 */
[----:B------:R-:W-:Y:S01]  /*6b60*/  FFMA R40, -R59, 1.4426950216293334961, -R38 ;  /* 0x3fb8aa3b3b287823 */ /* 0x000fe20000000926 */
[-C--:B------:R-:W-:Y:S01]  /*6b70*/  FFMA.SAT R29, -R63, R45.reuse, 0.5 ;  /* 0x3f0000003f1d7423 */ /* 0x080fe2000000212d */
[C---:B------:R-:W-:Y:S01]  /*6b80*/  FFMA R3, -R56.reuse, 1.4426950216293334961, -R3 ;  /* 0x3fb8aa3b38037823 */ /* 0x040fe20000000903 */
[----:B------:R1:W-:Y:S01]  /*6b90*/  MUFU.EX2 R38, R13 ;  /* 0x0000000d00267308 */ /* 0x0003e20000000800 */
[-C--:B------:R-:W-:Y:S01]  /*6ba0*/  FFMA.SAT R25, -R61, R45.reuse, 0.5 ;  /* 0x3f0000003d197423 */ /* 0x080fe2000000212d */
[----:B------:R-:W-:Y:S01]  /*6bb0*/  FADD R23, R21, -12583039 ;  /* 0xcb40007f15177421 */ /* 0x000fe20000000000 */
[----:B------:R-:W-:Y:S01]  /*6bc0*/  FFMA R66, R91, R66, R102 ;  /* 0x000000425b427223 */ /* 0x000fe20000000066 */
[----:B------:R-:W-:Y:S01]  /*6bd0*/  FFMA R36, -R57, 1.925963033500011079e-08, R36 ;  /* 0x32a5706039247823 */ /* 0x000fe20000000124 */
[-C--:B------:R-:W-:Y:S01]  /*6be0*/  FFMA.RM R29, R29, R108.reuse, 12582913 ;  /* 0x4b4000011d1d7423 */ /* 0x080fe2000000406c */
[----:B------:R-:W-:Y:S01]  /*6bf0*/  FFMA R3, -R56, 1.925963033500011079e-08, R3 ;  /* 0x32a5706038037823 */ /* 0x000fe20000000103 */
        /* <DEDUP_REMOVED lines=49> */
[----:B------:R-:W-:Y:S01]  /*6f10*/  SHF.L.U32 R21, R21, 0x17, RZ ;  /* 0x0000001715157819 */ /* 0x000fe200000006ff */
[----:B------:R-:W-:Y:S01]  /*6f20*/  FFMA R23, -R64, 1.4426950216293334961, -R23 ;  /* 0x3fb8aa3b40177823 */ /* 0x000fe20000000917 */
[----:B------:R3:W-:Y:S01]  /*6f30*/  MUFU.EX2 R52, R13 ;  /* 0x0000000d00347308 */ /* 0x0007e20000000800 */
[----:B--2---:R-:W-:Y:S01]  /*6f40*/  FFMA R110, R0, R3, 1 ;  /* 0x3f800000006e7423 */ /* 0x004fe20000000003 */
[----:B------:R-:W-:Y:S01]  /*6f50*/  FFMA R50, -R65, 1.4426950216293334961, -R48 ;  /* 0x3fb8aa3b41327823 */ /* 0x000fe20000000930 */
[----:B------:R-:W-:Y:S01]  /*6f60*/  FFMA R23, -R64, 1.925963033500011079e-08, R23 ;  /* 0x32a5706040177823 */ /* 0x000fe20000000117 */
[----:B------:R-:W-:Y:S01]  /*6f70*/  FADD R0, R41, -12583039 ;  /* 0xcb40007f29007421 */ /* 0x000fe20000000000 */
[----:B------:R-:W-:Y:S01]  /*6f80*/  FADD R3, R43, -12583039 ;  /* 0xcb40007f2b037421 */ /* 0x000fe20000000000 */
[----:B-1----:R-:W-:Y:S01]  /*6f90*/  FFMA R15, R15, R40, 1 ;  /* 0x3f8000000f0f7423 */ /* 0x002fe20000000028 */
[----:B-----5:R-:W-:Y:S01]  /*6fa0*/  FFMA R40, R21, R36, 1 ;  /* 0x3f80000015287423 */ /* 0x020fe20000000024 */
[----:B------:R1:W-:Y:S01]  /*6fb0*/  MUFU.EX2 R48, R23 ;  /* 0x0000001700307308 */ /* 0x0003e20000000800 */
[----:B---3--:R-:W-:Y:S01]  /*6fc0*/  FFMA R13, R4, R5, 1 ;  /* 0x3f800000040d7423 */ /* 0x008fe20000000005 */
[----:B------:R-:W-:Y:S01]  /*6fd0*/  FADD R4, R45, -12583039 ;  /* 0xcb40007f2d047421 */ /* 0x000fe20000000000 */
[----:B------:R-:W-:Y:S01]  /*6fe0*/  FFMA R108, -R69, 1.4426950216293334961, -R0 ;  /* 0x3fb8aa3b456c7823 */ /* 0x000fe20000000900 */
        /* <DEDUP_REMOVED lines=28> */
[----:B------:R-:W3:Y:S01]  /*71b0*/  MUFU.EX2 R42, R42 ;  /* 0x0000002a002a7308 */ /* 0x000ee20000000800 */
[----:B------:R-:W-:Y:S01]  /*71c0*/  SHF.L.U32 R43, R43, 0x17, RZ ;  /* 0x000000172b2b7819 */ /* 0x000fe200000006ff */
[----:B-1----:R-:W-:Y:S01]  /*71d0*/  FFMA R33, R33, R50, 1 ;  /* 0x3f80000021217423 */ /* 0x002fe20000000032 */
[----:B------:R-:W-:Y:S01]  /*71e0*/  SHF.L.U32 R45, R45, 0x17, RZ ;  /* 0x000000172d2d7819 */ /* 0x000fe200000006ff */
[----:B------:R-:W-:Y:S01]  /*71f0*/  FFMA R38, R11, R38, 1 ;  /* 0x3f8000000b267423 */ /* 0x000fe20000000026 */
[----:B------:R-:W-:Y:S01]  /*7200*/  FFMA R44, R27, R44, 1 ;  /* 0x3f8000001b2c7423 */ /* 0x000fe2000000002c */
[----:B------:R-:W-:Y:S01]  /*7210*/  FFMA R48, R31, R48, 1 ;  /* 0x3f8000001f307423 */ /* 0x000fe20000000030 */
[----:B------:R-:W-:Y:S01]  /*7220*/  FFMA R52, R35, R52, 1 ;  /* 0x3f80000023347423 */ /* 0x000fe20000000034 */
[----:B------:R-:W1:Y:S01]  /*7230*/  MUFU.EX2 R46, R46 ;  /* 0x0000002e002e7308 */ /* 0x000e620000000800 */
[----:B--2---:R-:W-:-:S07]  /*7240*/  FFMA R37, R37, R54, 1 ;  /* 0x3f80000025257423 */ /* 0x004fce0000000036 */
[----:B------:R-:W2:Y:S01]  /*7250*/  MUFU.EX2 R0, R23 ;  /* 0x0000001700007308 */ /* 0x000ea20000000800 */
[----:B---3--:R-:W-:-:S07]  /*7260*/  FFMA R25, R25, R42, 1 ;  /* 0x3f80000019197423 */ /* 0x008fce000000002a */
        /* <DEDUP_REMOVED lines=14> */
.L_x_171:
[----:B------:R-:W1:Y:S02]  /*7350*/  MUFU.RCP R11, R110 ;  /* 0x0000006e000b7308 */ /* 0x000e640000001000 */
[----:B-1----:R-:W-:-:S04]  /*7360*/  FFMA R0, R110, R11, -1 ;  /* 0xbf8000006e007423 */ /* 0x002fc8000000000b */
[----:B------:R-:W-:-:S04]  /*7370*/  FADD.FTZ R0, -R0, -RZ ;  /* 0x800000ff00007221 */ /* 0x000fc80000010100 */
[----:B------:R-:W-:-:S07]  /*7380*/  FFMA R11, R11, R0, R11 ;  /* 0x000000000b0b7223 */ /* 0x000fce000000000b */
.L_x_172:
[----:B------:R-:W-:Y:S05]  /*7390*/  BSYNC B1 ;  /* 0x0000000000017941 */ /* 0x000fea0003800000 */
.L_x_170:
        /* <DEDUP_REMOVED lines=10> */
.L_x_174:
[----:B------:R-:W1:Y:S02]  /*7440*/  MUFU.RCP R36, R13 ;  /* 0x0000000d00247308 */ /* 0x000e640000001000 */
[----:B-1----:R-:W-:-:S04]  /*7450*/  FFMA R0, R13, R36, -1 ;  /* 0xbf8000000d007423 */ /* 0x002fc80000000024 */
[----:B------:R-:W-:-:S04]  /*7460*/  FADD.FTZ R3, -R0, -RZ ;  /* 0x800000ff00037221 */ /* 0x000fc80000010100 */
[----:B------:R-:W-:-:S07]  /*7470*/  FFMA R36, R36, R3, R36 ;  /* 0x0000000324247223 */ /* 0x000fce0000000024 */
.L_x_175:
[----:B------:R-:W-:Y:S05]  /*7480*/  BSYNC B1 ;  /* 0x0000000000017941 */ /* 0x000fea0003800000 */
.L_x_173:
        /* <DEDUP_REMOVED lines=10> */
.L_x_177:
[----:B------:R-:W1:Y:S02]  /*7530*/  MUFU.RCP R13, R38 ;  /* 0x00000026000d7308 */ /* 0x000e640000001000 */
[----:B-1----:R-:W-:-:S04]  /*7540*/  FFMA R0, R38, R13, -1 ;  /* 0xbf80000026007423 */ /* 0x002fc8000000000d */
[----:B------:R-:W-:-:S04]  /*7550*/  FADD.FTZ R0, -R0, -RZ ;  /* 0x800000ff00007221 */ /* 0x000fc80000010100 */
[----:B------:R-:W-:-:S07]  /*7560*/  FFMA R13, R13, R0, R13 ;  /* 0x000000000d0d7223 */ /* 0x000fce000000000d */
.L_x_178:
[----:B------:R-:W-:Y:S05]  /*7570*/  BSYNC B1 ;  /* 0x0000000000017941 */ /* 0x000fea0003800000 */
.L_x_176:
        /* <DEDUP_REMOVED lines=10> */
.L_x_180:
[----:B------:R-:W1:Y:S02]  /*7620*/  MUFU.RCP R38, R15 ;  /* 0x0000000f00267308 */ /* 0x000e640000001000 */
[----:B-1----:R-:W-:-:S04]  /*7630*/  FFMA R0, R15, R38, -1 ;  /* 0xbf8000000f007423 */ /* 0x002fc80000000026 */
[----:B------:R-:W-:-:S04]  /*7640*/  FADD.FTZ R3, -R0, -RZ ;  /* 0x800000ff00037221 */ /* 0x000fc80000010100 */
[----:B------:R-:W-:-:S07]  /*7650*/  FFMA R38, R38, R3, R38 ;  /* 0x0000000326267223 */ /* 0x000fce0000000026 */
.L_x_181:
[----:B------:R-:W-:Y:S05]  /*7660*/  BSYNC B1 ;  /* 0x0000000000017941 */ /* 0x000fea0003800000 */
.L_x_179:
        /* <DEDUP_REMOVED lines=10> */
.L_x_183:
[----:B------:R-:W1:Y:S02]  /*7710*/  MUFU.RCP R15, R40 ;  /* 0x00000028000f7308 */ /* 0x000e640000001000 */
[----:B-1----:R-:W-:-:S04]  /*7720*/  FFMA R0, R40, R15, -1 ;  /* 0xbf80000028007423 */ /* 0x002fc8000000000f */
[----:B------:R-:W-:-:S04]  /*7730*/  FADD.FTZ R0, -R0, -RZ ;  /* 0x800000ff00007221 */ /* 0x000fc80000010100 */
[----:B------:R-:W-:-:S07]  /*7740*/  FFMA R15, R15, R0, R15 ;  /* 0x000000000f0f7223 */ /* 0x000fce000000000f */
.L_x_184:
[----:B------:R-:W-:Y:S05]  /*7750*/  BSYNC B1 ;  /* 0x0000000000017941 */ /* 0x000fea0003800000 */
.L_x_182:
        /* <DEDUP_REMOVED lines=10> */
.L_x_186:
[----:B------:R-:W1:Y:S02]  /*7800*/  MUFU.RCP R40, R25 ;  /* 0x0000001900287308 */ /* 0x000e640000001000 */
[----:B-1----:R-:W-:-:S04]  /*7810*/  FFMA R0, R25, R40, -1 ;  /* 0xbf80000019007423 */ /* 0x002fc80000000028 */
[----:B------:R-:W-:-:S04]  /*7820*/  FADD.FTZ R3, -R0, -RZ ;  /* 0x800000ff00037221 */ /* 0x000fc80000010100 */
[----:B------:R-:W-:-:S07]  /*7830*/  FFMA R40, R40, R3, R40 ;  /* 0x0000000328287223 */ /* 0x000fce0000000028 */
.L_x_187:
[----:B------:R-:W-:Y:S05]  /*7840*/  BSYNC B1 ;  /* 0x0000000000017941 */ /* 0x000fea0003800000 */
.L_x_185:
        /* <DEDUP_REMOVED lines=10> */
.L_x_189:
[----:B------:R-:W1:Y:S02]  /*78f0*/  MUFU.RCP R21, R44 ;  /* 0x0000002c00157308 */ /* 0x000e640000001000 */
[----:B-1----:R-:W-:-:S04]  /*7900*/  FFMA R0, R44, R21, -1 ;  /* 0xbf8000002c007423 */ /* 0x002fc80000000015 */
[----:B------:R-:W-:-:S04]  /*7910*/  FADD.FTZ R0, -R0, -RZ ;  /* 0x800000ff00007221 */ /* 0x000fc80000010100 */
[----:B------:R-:W-:-:S07]  /*7920*/  FFMA R21, R21, R0, R21 ;  /* 0x0000000015157223 */ /* 0x000fce0000000015 */
.L_x_190:
[----:B------:R-:W-:Y:S05]  /*7930*/  BSYNC B1 ;  /* 0x0000000000017941 */ /* 0x000fea0003800000 */
.L_x_188:
        /* <DEDUP_REMOVED lines=10> */
.L_x_192:
[----:B------:R-:W1:Y:S02]  /*79e0*/  MUFU.RCP R42, R29 ;  /* 0x0000001d002a7308 */ /* 0x000e640000001000 */
[----:B-1----:R-:W-:-:S04]  /*79f0*/  FFMA R0, R29, R42, -1 ;  /* 0xbf8000001d007423 */ /* 0x002fc8000000002a */
[----:B------:R-:W-:-:S04]  /*7a00*/  FADD.FTZ R3, -R0, -RZ ;  /* 0x800000ff00037221 */ /* 0x000fc80000010100 */
[----:B------:R-:W-:-:S07]  /*7a10*/  FFMA R42, R42, R3, R42 ;  /* 0x000000032a2a7223 */ /* 0x000fce000000002a */
.L_x_193:
[----:B------:R-:W-:Y:S05]  /*7a20*/  BSYNC B1 ;  /* 0x0000000000017941 */ /* 0x000fea0003800000 */
.L_x_191:
        /* <DEDUP_REMOVED lines=10> */
.L_x_195:
[----:B------:R-:W1:Y:S02]  /*7ad0*/  MUFU.RCP R23, R48 ;  /* 0x0000003000177308 */ /* 0x000e640000001000 */
[----:B-1----:R-:W-:-:S04]  /*7ae0*/  FFMA R0, R48, R23, -1 ;  /* 0xbf80000030007423 */ /* 0x002fc80000000017 */
[----:B------:R-:W-:-:S04]  /*7af0*/  FADD.FTZ R0, -R0, -RZ ;  /* 0x800000ff00007221 */ /* 0x000fc80000010100 */
[----:B------:R-:W-:-:S07]  /*7b00*/  FFMA R23, R23, R0, R23 ;  /* 0x0000000017177223 */ /* 0x000fce0000000017 */
.L_x_196:
[----:B------:R-:W-:Y:S05]  /*7b10*/  BSYNC B1 ;  /* 0x0000000000017941 */ /* 0x000fea0003800000 */
.L_x_194:
        /* <DEDUP_REMOVED lines=10> */
.L_x_198:
[----:B------:R-:W1:Y:S02]  /*7bc0*/  MUFU.RCP R44, R33 ;  /* 0x00000021002c7308 */ /* 0x000e640000001000 */
[----:B-1----:R-:W-:-:S04]  /*7bd0*/  FFMA R0, R33, R44, -1 ;  /* 0xbf80000021007423 */ /* 0x002fc8000000002c */
[----:B------:R-:W-:-:S04]  /*7be0*/  FADD.FTZ R3, -R0, -RZ ;  /* 0x800000ff00037221 */ /* 0x000fc80000010100 */
[----:B------:R-:W-:-:S07]  /*7bf0*/  FFMA R44, R44, R3, R44 ;  /* 0x000000032c2c7223 */ /* 0x000fce000000002c */
.L_x_199:
[----:B------:R-:W-:Y:S05]  /*7c00*/  BSYNC B1 ;  /* 0x0000000000017941 */ /* 0x000fea0003800000 */
.L_x_197:
        /* <DEDUP_REMOVED lines=10> */
.L_x_201:
[----:B------:R-:W1:Y:S02]  /*7cb0*/  MUFU.RCP R25, R52 ;  /* 0x0000003400197308 */ /* 0x000e640000001000 */
[----:B-1----:R-:W-:-:S04]  /*7cc0*/  FFMA R0, R52, R25, -1 ;  /* 0xbf80000034007423 */ /* 0x002fc80000000019 */
[----:B------:R-:W-:-:S04]  /*7cd0*/  FADD.FTZ R0, -R0, -RZ ;  /* 0x800000ff00007221 */ /* 0x000fc80000010100 */
[----:B------:R-:W-:-:S07]  /*7ce0*/  FFMA R25, R25, R0, R25 ;  /* 0x0000000019197223 */ /* 0x000fce0000000019 */
.L_x_202:
[----:B------:R-:W-:Y:S05]  /*7cf0*/  BSYNC B1 ;  /* 0x0000000000017941 */ /* 0x000fea0003800000 */
.L_x_200:
        /* <DEDUP_REMOVED lines=10> */
.L_x_204:
[----:B------:R-:W1:Y:S02]  /*7da0*/  MUFU.RCP R46, R37 ;  /* 0x00000025002e7308 */ /* 0x000e640000001000 */
[----:B-1----:R-:W-:-:S04]  /*7db0*/  FFMA R0, R37, R46, -1 ;  /* 0xbf80000025007423 */ /* 0x002fc8000000002e */
[----:B------:R-:W-:-:S04]  /*7dc0*/  FADD.FTZ R3, -R0, -RZ ;  /* 0x800000ff00037221 */ /* 0x000fc80000010100 */
[----:B------:R-:W-:-:S07]  /*7dd0*/  FFMA R46, R46, R3, R46 ;  /* 0x000000032e2e7223 */ /* 0x000fce000000002e */
.L_x_205:
[----:B------:R-:W-:Y:S05]  /*7de0*/  BSYNC B1 ;  /* 0x0000000000017941 */ /* 0x000fea0003800000 */
.L_x_203:
        /* <DEDUP_REMOVED lines=10> */
.L_x_207:
[----:B------:R-:W1:Y:S02]  /*7e90*/  MUFU.RCP R27, R50 ;  /* 0x00000032001b7308 */ /* 0x000e640000001000 */
[----:B-1----:R-:W-:-:S04]  /*7ea0*/  FFMA R0, R50, R27, -1 ;  /* 0xbf80000032007423 */ /* 0x002fc8000000001b */
[----:B------:R-:W-:-:S04]  /*7eb0*/  FADD.FTZ R0, -R0, -RZ ;  /* 0x800000ff00007221 */ /* 0x000fc80000010100 */
[----:B------:R-:W-:-:S07]  /*7ec0*/  FFMA R27, R27, R0, R27 ;  /* 0x000000001b1b7223 */ /* 0x000fce000000001b */
.L_x_208:
[----:B------:R-:W-:Y:S05]  /*7ed0*/  BSYNC B1 ;  /* 0x0000000000017941 */ /* 0x000fea0003800000 */
.L_x_206:
        /* <DEDUP_REMOVED lines=10> */
.L_x_210:
[----:B------:R-:W1:Y:S02]  /*7f80*/  MUFU.RCP R48, R41 ;  /* 0x0000002900307308 */ /* 0x000e640000001000 */
[----:B-1----:R-:W-:-:S04]  /*7f90*/  FFMA R0, R41, R48, -1 ;  /* 0xbf80000029007423 */ /* 0x002fc80000000030 */
[----:B------:R-:W-:-:S04]  /*7fa0*/  FADD.FTZ R3, -R0, -RZ ;  /* 0x800000ff00037221 */ /* 0x000fc80000010100 */
[----:B------:R-:W-:-:S07]  /*7fb0*/  FFMA R48, R48, R3, R48 ;  /* 0x0000000330307223 */ /* 0x000fce0000000030 */
.L_x_211:
[----:B------:R-:W-:Y:S05]  /*7fc0*/  BSYNC B1 ;  /* 0x0000000000017941 */ /* 0x000fea0003800000 */
.L_x_209:
        /* <DEDUP_REMOVED lines=10> */
.L_x_213:
[----:B------:R-:W1:Y:S02]  /*8070*/  MUFU.RCP R29, R54 ;  /* 0x00000036001d7308 */ /* 0x000e640000001000 */
[----:B-1----:R-:W-:-:S04]  /*8080*/  FFMA R0, R54, R29, -1 ;  /* 0xbf80000036007423 */ /* 0x002fc8000000001d */
[----:B------:R-:W-:-:S04]  /*8090*/  FADD.FTZ R0, -R0, -RZ ;  /* 0x800000ff00007221 */ /* 0x000fc80000010100 */
[----:B------:R-:W-:-:S07]  /*80a0*/  FFMA R29, R29, R0, R29 ;  /* 0x000000001d1d7223 */ /* 0x000fce000000001d */
.L_x_214:
[----:B------:R-:W-:Y:S05]  /*80b0*/  BSYNC B1 ;  /* 0x0000000000017941 */ /* 0x000fea0003800000 */
.L_x_212:
        /* <DEDUP_REMOVED lines=9> */
.L_x_216:
[----:B------:R-:W1:Y:S02]  /*8150*/  MUFU.RCP R0, R45 ;  /* 0x0000002d00007308 */ /* 0x000e640000001000 */
[----:B-1----:R-:W-:-:S04]  /*8160*/  FFMA R3, R45, R0, -1 ;  /* 0xbf8000002d037423 */ /* 0x002fc80000000000 */
[----:B------:R-:W-:-:S04]  /*8170*/  FADD.FTZ R3, -R3, -RZ ;  /* 0x800000ff03037221 */ /* 0x000fc80000010100 */
[----:B------:R-:W-:-:S07]  /*8180*/  FFMA R0, R0, R3, R0 ;  /* 0x0000000300007223 */ /* 0x000fce0000000000 */
.L_x_217:
[----:B------:R-:W-:Y:S05]  /*8190*/  BSYNC B1 ;  /* 0x0000000000017941 */ /* 0x000fea0003800000 */
.L_x_215:
        /* <DEDUP_REMOVED lines=46> */
.L_x_219:
[----:B------:R-:W-:Y:S05]  /*8480*/  BSYNC B0 ;  /* 0x0000000000007941 */ /* 0x000fea0003800000 */
.L_x_218:
[----:B------:R-:W-:Y:S06]  /*8490*/  BAR.SYNC.DEFER_BLOCKING 0x1, 0x100 ;  /* 0x0044000000007b1d */ /* 0x000fec0000010000 */
[----:B------:R-:W-:Y:S04]  /*84a0*/  BSSY B0, `(.L_x_220) ;  /* 0x0000009000007945 */ /* 0x000fe80003800000 */
[----:B------:R-:W-:Y:S05]  /*84b0*/  @P0 BRA `(.L_x_221) ;  /* 0x00000000001c0947 */ /* 0x000fea0003800000 */
[----:B------:R-:W-:-:S13]  /*84c0*/  ISETP.NE.AND P2, PT, R107, 0x3, PT ;  /* 0x000000036b00780c */ /* 0x000fda0003f45270 */
[----:B------:R-:W-:Y:S05]  /*84d0*/  @!P2 BRA `(.L_x_222) ;  /* 0x000000000004a947 */ /* 0x000fea0003800000 */
[----:B------:R-:W-:Y:S01]  /*84e0*/  BPT.TRAP 0x1 ;  /* 0x000000040000795c */ /* 0x000fe20000300000 */
.L_x_222:
[----:B------:R-:W-:-:S04]  /*84f0*/  ULEA UR4, UR40, UR51, 0x3 ;  /* 0x0000003328047291 */ /* 0x000fc8000f8e183f */
[----:B------:R-:W-:-:S04]  /*8500*/  UIADD3 UR4, UR4, 0x80, URZ ;  /* 0x0000008004047890 */ /* 0x000fc8000fffe03f */
[----:B------:R-:W-:-:S09]  /*8510*/  UPRMT UR4, UR50, 0x654, UR4 ;  /* 0x0000065432047896 */ /* 0x000fd20008000004 */
[----:B------:R-:W-:Y:S03]  /*8520*/  SYNCS.ARRIVE.TRANS64.RED.A1T0 RZ, [UR4], RZ ;  /* 0x000000ffffff79a7 */ /* 0x000fe60008100404 */
.L_x_221:
[----:B------:R-:W-:Y:S05]  /*8530*/  BSYNC B0 ;  /* 0x0000000000007941 */ /* 0x000fea0003800000 */
.L_x_220:
[----:B------:R-:W-:Y:S01]  /*8540*/  UIADD3 UR4, UR40, 0x1, URZ ;  /* 0x0000000128047890 */ /* 0x000fe2000fffe03f */
[----:B------:R-:W-:Y:S03]  /*8550*/  BSSY B0, `(.L_x_223) ;  /* 0x0000033000007945 */ /* 0x000fe60003800000 */
[----:B------:R-:W-:-:S04]  /*8560*/  UISETP.NE.AND UP0, UPT, UR4, 0x4, UPT ;  /* 0x000000040400788c */ /* 0x000fc8000bf05270 */
[----:B------:R-:W-:Y:S01]  /*8570*/  USEL UR40, UR4, URZ, UP0 ;  /* 0x0000003f04287287 */ /* 0x000fe20008000000 */
[----:B------:R-:W-:Y:S11]  /*8580*/  @P0 BRA `(.L_x_224) ;  /* 0x0000000000bc0947 */ /* 0x000ff60003800000 */
[----:B------:R-:W-:-:S13]  /*8590*/  ISETP.NE.AND P2, PT, R107, 0x3, PT ;  /* 0x000000036b00780c */ /* 0x000fda0003f45270 */
[----:B------:R-:W-:Y:S05]  /*85a0*/  @!P2 BRA `(.L_x_225) ;  /* 0x000000000004a947 */ /* 0x000fea0003800000 */
[----:B------:R-:W-:Y:S01]  /*85b0*/  BPT.TRAP 0x1 ;  /* 0x000000040000795c */ /* 0x000fe20000300000 */
.L_x_225:
[----:B-1----:R-:W-:Y:S01]  /*85c0*/  SHF.L.U32 R0, R9, 0x1f, RZ ;  /* 0x0000001f09007819 */ /* 0x002fe200000006ff */
[----:B------:R-:W-:Y:S01]  /*85d0*/  BSSY B1, `(.L_x_226) ;  /* 0x0000004000017945 */ /* 0x000fe20003800000 */
[----:B------:R-:W-:-:S04]  /*85e0*/  LEA R3, R6, UR51, 0x3 ;  /* 0x0000003306037c11 */ /* 0x000fc8000f8e18ff */
[----:B------:R-:W1:Y:S02]  /*85f0*/  SYNCS.PHASECHK.TRANS64.TRYWAIT P2, [R3+URZ+0x60], R0 ;  /* 0x00006000030075a7 */ /* 0x000e64000804017f */
[----:B-1----:R-:W-:Y:S05]  /*8600*/  @!P2 BRA `(.L_x_227) ;  /* 0x000000500098a947 */ /* 0x002fea0003800000 */
.L_x_363:
[----:B------:R-:W-:Y:S05]  /*8610*/  BSYNC B1 ;  /* 0x0000000000017941 */ /* 0x000fea0003800000 */
.L_x_226:
[----:B------:R-:W-:Y:S05]  /*8620*/  @P1 BRA `(.L_x_224) ;  /* 0x0000000000941947 */ /* 0x000fea0003800000 */
[----:B------:R-:W-:Y:S01]  /*8630*/  LEA R6, R6, R7, 0xd ;  /* 0x0000000706067211 */ /* 0x000fe200078e68ff */
[----:B------:R-:W-:Y:S05]  /*8640*/  WARPSYNC.ALL ;  /* 0x0000000000007948 */ /* 0x000fea0003800000 */
[----:B-1----:R-:W-:Y:S01]  /*8650*/  IMAD R0, R95, 0x2, R6 ;  /* 0x000000025f007824 */ /* 0x002fe200078e0206 */
[----:B------:R-:W1:Y:S04]  /*8660*/  LDSM.16.M88.4 R8, [R6] ;  /* 0x000000000608783b */ /* 0x000e680000000200 */
[----:B------:R-:W2:Y:S01]  /*8670*/  LDSM.16.M88.4 R24, [R0] ;  /* 0x000000000018783b */ /* 0x000ea20000000200 */
[----:B-1----:R-:W-:Y:S01]  /*8680*/  SHF.L.U32 R7, R9, 0x10, RZ ;  /* 0x0000001009077819 */ /* 0x002fe200000006ff */
[----:B------:R-:W-:Y:S01]  /*8690*/  IMAD.U32 R13, R10, 0x10000, RZ ;  /* 0x000100000a0d7824 */ /* 0x000fe200078e00ff */
[----:B------:R-:W-:Y:S01]  /*86a0*/  SHF.L.U32 R21, R11, 0x10, RZ ;  /* 0x000000100b157819 */ /* 0x000fe200000006ff */
[----:B--2---:R-:W-:Y:S01]  /*86b0*/  IMAD.U32 R31, R25, 0x10000, RZ ;  /* 0x00010000191f7824 */ /* 0x004fe200078e00ff */
        /* <DEDUP_REMOVED lines=27> */
[----:B------:R-:W-:-:S07]  /*8870*/  FMUL R32, R92, R27 ;  /* 0x0000001b5c207220 */ /* 0x000fce0000400000 */
.L_x_224:
[----:B------:R-:W-:Y:S05]  /*8880*/  BSYNC B0 ;  /* 0x0000000000007941 */ /* 0x000fea0003800000 */
.L_x_223:
[----:B------:R-:W-:Y:S02]  /*8890*/  IMAD.MOV.U32 R43, RZ, RZ, 0x3bbb989d ;  /* 0x3bbb989dff2b7424 */ /* 0x000fe400078e00ff */
[C---:B------:R-:W-:Y:S01]  /*88a0*/  FFMA R8, R91.reuse, R72, R8 ;  /* 0x000000485b087223 */ /* 0x040fe20000000008 */
[----:B------:R-:W-:Y:S01]  /*88b0*/  MOV R54, 0x437c0000 ;  /* 0x437c000000367802 */ /* 0x000fe20000000f00 */
[C---:B------:R-:W-:Y:S01]  /*88c0*/  FFMA R14, R91.reuse, R75, R14 ;  /* 0x0000004b5b0e7223 */ /* 0x040fe2000000000e */
[C---:B------:R-:W-:Y:S01]  /*88d0*/  FFMA R10, R91.reuse, R73, R10 ;  /* 0x000000495b0a7223 */ /* 0x040fe2000000000a */
[-C--:B-1----:R-:W-:Y:S01]  /*88e0*/  FFMA.SAT R0, -R8, R43.reuse, 0.5 ;  /* 0x3f00000008007423 */ /* 0x082fe2000000212b */
[C---:B------:R-:W-:Y:S01]  /*88f0*/  FFMA R12, R91.reuse, R74, R12 ;  /* 0x0000004a5b0c7223 */ /* 0x040fe2000000000c */
[-C--:B------:R-:W-:Y:S01]  /*8900*/  FFMA.SAT R9, -R14, R43.reuse, 0.5 ;  /* 0x3f0000000e097423 */ /* 0x080fe2000000212b */
[-C--:B------:R-:W-:Y:S01]  /*8910*/  FFMA.SAT R4, -R10, R43.reuse, 0.5 ;  /* 0x3f0000000a047423 */ /* 0x080fe2000000212b */
[----:B------:R-:W-:Y:S01]  /*8920*/  FFMA.RM R0, R0, R54, 12582913 ;  /* 0x4b40000100007423 */ /* 0x000fe20000004036 */
[----:B------:R-:W-:Y:S01]  /*8930*/  FFMA.SAT R6, -R12, R43, 0.5 ;  /* 0x3f0000000c067423 */ /* 0x000fe2000000212b */
[----:B------:R-:W-:Y:S01]  /*8940*/  FFMA R20, R91, R76, R20 ;  /* 0x0000004c5b147223 */ /* 0x000fe20000000014 */
[-C--:B------:R-:W-:Y:S01]  /*8950*/  FFMA.RM R9, R9, R54.reuse, 12582913 ;  /* 0x4b40000109097423 */ /* 0x080fe20000004036 */
[----:B------:R-:W-:Y:S01]  /*8960*/  FADD R3, R0, -12583039 ;  /* 0xcb40007f00037421 */ /* 0x000fe20000000000 */
[----:B------:R-:W-:Y:S01]  /*8970*/  FFMA R22, R91, R77, R22 ;  /* 0x0000004d5b167223 */ /* 0x000fe20000000016 */
[-C--:B------:R-:W-:Y:S01]  /*8980*/  FFMA.RM R4, R4, R54.reuse, 12582913 ;  /* 0x4b40000104047423 */ /* 0x080fe20000004036 */
[-C--:B------:R-:W-:Y:S01]  /*8990*/  FFMA.RM R6, R6, R54.reuse, 12582913 ;  /* 0x4b40000106067423 */ /* 0x080fe20000004036 */
[----:B------:R-:W-:Y:S01]  /*89a0*/  FFMA R3, -R8, 1.4426950216293334961, -R3 ;  /* 0x3fb8aa3b08037823 */ /* 0x000fe20000000903 */
[-C--:B------:R-:W-:Y:S01]  /*89b0*/  FFMA.SAT R13, -R20, R43.reuse, 0.5 ;  /* 0x3f000000140d7423 */ /* 0x080fe2000000212b */
[----:B------:R-:W-:Y:S01]  /*89c0*/  FADD R11, R9, -12583039 ;  /* 0xcb40007f090b7421 */ /* 0x000fe20000000000 */
[----:B------:R-:W-:Y:S01]  /*89d0*/  FFMA.SAT R21, -R22, R43, 0.5 ;  /* 0x3f00000016157423 */ /* 0x000fe2000000212b */
[----:B------:R-:W-:Y:S01]  /*89e0*/  FADD R5, R4, -12583039 ;  /* 0xcb40007f04057421 */ /* 0x000fe20000000000 */
[----:B------:R-:W-:Y:S01]  /*89f0*/  FFMA R3, -R8, 1.925963033500011079e-08, R3 ;  /* 0x32a5706008037823 */ /* 0x000fe20000000103 */
[----:B------:R-:W-:Y:S01]  /*8a00*/  FADD R7, R6, -12583039 ;  /* 0xcb40007f06077421 */ /* 0x000fe20000000000 */
[-C--:B------:R-:W-:Y:S01]  /*8a10*/  FFMA.RM R13, R13, R54.reuse, 12582913 ;  /* 0x4b4000010d0d7423 */ /* 0x080fe20000004036 */
[----:B------:R-:W-:Y:S01]  /*8a20*/  FFMA R11, -R14, 1.4426950216293334961, -R11 ;  /* 0x3fb8aa3b0e0b7823 */ /* 0x000fe2000000090b */
[----:B------:R-:W-:Y:S01]  /*8a30*/  FFMA.RM R21, R21, R54, 12582913 ;  /* 0x4b40000115157423 */ /* 0x000fe20000004036 */
[----:B------:R-:W-:Y:S01]  /*8a40*/  FFMA R5, -R10, 1.4426950216293334961, -R5 ;  /* 0x3fb8aa3b0a057823 */ /* 0x000fe20000000905 */
[----:B------:R-:W-:Y:S01]  /*8a50*/  FFMA R7, -R12, 1.4426950216293334961, -R7 ;  /* 0x3fb8aa3b0c077823 */ /* 0x000fe20000000907 */
[----:B------:R-:W1:Y:S01]  /*8a60*/  MUFU.EX2 R3, R3 ;  /* 0x0000000300037308 */ /* 0x000e620000000800 */
[----:B------:R-:W-:Y:S01]  /*8a70*/  FADD R15, R13, -12583039 ;  /* 0xcb40007f0d0f7421 */ /* 0x000fe20000000000 */
[----:B------:R-:W-:Y:S01]  /*8a80*/  FFMA R11, -R14, 1.925963033500011079e-08, R11 ;  /* 0x32a570600e0b7823 */ /* 0x000fe2000000010b */
[----:B------:R-:W-:Y:S01]  /*8a90*/  FADD R23, R21, -12583039 ;  /* 0xcb40007f15177421 */ /* 0x000fe20000000000 */
[C---:B------:R-:W-:Y:S01]  /*8aa0*/  FFMA R24, R91.reuse, R78, R24 ;  /* 0x0000004e5b187223 */ /* 0x040fe20000000018 */
[C---:B------:R-:W-:Y:S01]  /*8ab0*/  FFMA R80, R91.reuse, R80, R100 ;  /* 0x000000505b507223 */ /* 0x040fe20000000064 */
[C---:B------:R-:W-:Y:S01]  /*8ac0*/  FFMA R26, R91.reuse, R81, R26 ;  /* 0x000000515b1a7223 */ /* 0x040fe2000000001a */
[----:B------:R-:W-:Y:S01]  /*8ad0*/  FFMA R5, -R10, 1.925963033500011079e-08, R5 ;  /* 0x32a570600a057823 */ /* 0x000fe20000000105 */
[----:B------:R-:W-:Y:S01]  /*8ae0*/  FFMA R7, -R12, 1.925963033500011079e-08, R7 ;  /* 0x32a570600c077823 */ /* 0x000fe20000000107 */
[----:B------:R-:W-:Y:S01]  /*8af0*/  FFMA R15, -R20, 1.4426950216293334961, -R15 ;  /* 0x3fb8aa3b140f7823 */ /* 0x000fe2000000090f */
[----:B------:R2:W-:Y:S01]  /*8b00*/  MUFU.EX2 R36, R11 ;  /* 0x0000000b00247308 */ /* 0x0005e20000000800 */
[----:B------:R-:W-:Y:S01]  /*8b10*/  FFMA R23, -R22, 1.4426950216293334961, -R23 ;  /* 0x3fb8aa3b16177823 */ /* 0x000fe20000000917 */
[-C--:B------:R-:W-:Y:S01]  /*8b20*/  FFMA.SAT R25, -R24, R43.reuse, 0.5 ;  /* 0x3f00000018197423 */ /* 0x080fe2000000212b */
[----:B------:R-:W-:Y:S01]  /*8b30*/  FFMA.SAT R31, -R26, R43, 0.5 ;  /* 0x3f0000001a1f7423 */ /* 0x000fe2000000212b */
[C---:B------:R-:W-:Y:S01]  /*8b40*/  FFMA R30, R91.reuse, R85, R30 ;  /* 0x000000555b1e7223 */ /* 0x040fe2000000001e */
[C---:B------:R-:W-:Y:S01]  /*8b50*/  FFMA R79, R91.reuse, R79, R98 ;  /* 0x0000004f5b4f7223 */ /* 0x040fe20000000062 */
[C---:B------:R-:W-:Y:S01]  /*8b60*/  FFMA R82, R91.reuse, R82, R102 ;  /* 0x000000525b527223 */ /* 0x040fe20000000066 */
[C---:B------:R-:W-:Y:S01]  /*8b70*/  FFMA R28, R91.reuse, R83, R28 ;  /* 0x000000535b1c7223 */ /* 0x040fe2000000001c */
[C---:B------:R-:W-:Y:S01]  /*8b80*/  FFMA R84, R91.reuse, R84, R104 ;  /* 0x000000545b547223 */ /* 0x040fe20000000068 */
[----:B--2---:R-:W-:Y:S01]  /*8b90*/  FFMA.SAT R11, -R80, R43, 0.5 ;  /* 0x3f000000500b7423 */ /* 0x004fe2000000212b */
[C---:B------:R-:W-:Y:S01]  /*8ba0*/  FFMA R86, R91.reuse, R86, R106 ;  /* 0x000000565b567223 */ /* 0x040fe2000000006a */
[----:B------:R-:W2:Y:S01]  /*8bb0*/  MUFU.EX2 R5, R5 ;  /* 0x0000000500057308 */ /* 0x000ea20000000800 */
[----:B------:R-:W-:Y:S01]  /*8bc0*/  FFMA R15, -R20, 1.925963033500011079e-08, R15 ;  /* 0x32a57060140f7823 */ /* 0x000fe2000000010f */
[----:B------:R-:W-:Y:S01]  /*8bd0*/  FFMA R23, -R22, 1.925963033500011079e-08, R23 ;  /* 0x32a5706016177823 */ /* 0x000fe20000000117 */
[----:B------:R-:W-:Y:S01]  /*8be0*/  FFMA R32, R91, R87, R32 ;  /* 0x000000575b207223 */ /* 0x000fe20000000020 */
[-C--:B------:R-:W-:Y:S01]  /*8bf0*/  FFMA.RM R25, R25, R54.reuse, 12582913 ;  /* 0x4b40000119197423 */ /* 0x080fe20000004036 */
[-C--:B------:R-:W-:Y:S01]  /*8c00*/  FFMA.RM R11, R11, R54.reuse, 12582913 ;  /* 0x4b4000010b0b7423 */ /* 0x080fe20000004036 */
[-C--:B------:R-:W-:Y:S01]  /*8c10*/  FFMA.RM R31, R31, R54.reuse, 12582913 ;  /* 0x4b4000011f1f7423 */ /* 0x080fe20000004036 */
[-C--:B------:R-:W-:Y:S01]  /*8c20*/  FFMA.SAT R39, -R30, R43.reuse, 0.5 ;  /* 0x3f0000001e277423 */ /* 0x080fe2000000212b */
[----:B------:R-:W3:Y:S01]  /*8c30*/  MUFU.EX2 R7, R7 ;  /* 0x0000000700077308 */ /* 0x000ee20000000800 */
[-C--:B------:R-:W-:Y:S01]  /*8c40*/  FFMA.SAT R29, -R79, R43.reuse, 0.5 ;  /* 0x3f0000004f1d7423 */ /* 0x080fe2000000212b */
[-C--:B------:R-:W-:Y:S01]  /*8c50*/  FFMA.SAT R33, -R82, R43.reuse, 0.5 ;  /* 0x3f00000052217423 */ /* 0x080fe2000000212b */
[-C--:B------:R-:W-:Y:S01]  /*8c60*/  FFMA.SAT R35, -R28, R43.reuse, 0.5 ;  /* 0x3f0000001c237423 */ /* 0x080fe2000000212b */
[-C--:B------:R-:W-:Y:S01]  /*8c70*/  FFMA.SAT R37, -R84, R43.reuse, 0.5 ;  /* 0x3f00000054257423 */ /* 0x080fe2000000212b */
[-C--:B------:R-:W-:Y:S01]  /*8c80*/  FFMA.SAT R41, -R86, R43.reuse, 0.5 ;  /* 0x3f00000056297423 */ /* 0x080fe2000000212b */
[----:B------:R-:W-:Y:S01]  /*8c90*/  FFMA.SAT R43, -R32, R43, 0.5 ;  /* 0x3f000000202b7423 */ /* 0x000fe2000000212b */
[----:B------:R-:W-:Y:S01]  /*8ca0*/  SHF.L.U32 R0, R0, 0x17, RZ ;  /* 0x0000001700007819 */ /* 0x000fe200000006ff */
[----:B------:R4:W5:Y:S01]  /*8cb0*/  MUFU.EX2 R38, R15 ;  /* 0x0000000f00267308 */ /* 0x0009620000000800 */
[----:B------:R-:W-:Y:S01]  /*8cc0*/  FADD R27, R25, -12583039 ;  /* 0xcb40007f191b7421 */ /* 0x000fe20000000000 */
[-C--:B------:R-:W-:Y:S01]  /*8cd0*/  FFMA.RM R39, R39, R54.reuse, 12582913 ;  /* 0x4b40000127277423 */ /* 0x080fe20000004036 */
[-C--:B------:R-:W-:Y:S01]  /*8ce0*/  FFMA.RM R29, R29, R54.reuse, 12582913 ;  /* 0x4b4000011d1d7423 */ /* 0x080fe20000004036 */
[-C--:B------:R-:W-:Y:S01]  /*8cf0*/  FFMA.RM R33, R33, R54.reuse, 12582913 ;  /* 0x4b40000121217423 */ /* 0x080fe20000004036 */
[-C--:B------:R-:W-:Y:S01]  /*8d00*/  FFMA.RM R35, R35, R54.reuse, 12582913 ;  /* 0x4b40000123237423 */ /* 0x080fe20000004036 */
[-C--:B------:R-:W-:Y:S01]  /*8d10*/  FFMA.RM R37, R37, R54.reuse, 12582913 ;  /* 0x4b40000125257423 */ /* 0x080fe20000004036 */
[-C--:B------:R-:W-:Y:S01]  /*8d20*/  FFMA.RM R41, R41, R54.reuse, 12582913 ;  /* 0x4b40000129297423 */ /* 0x080fe20000004036 */
[----:B------:R2:W5:Y:S01]  /*8d30*/  MUFU.EX2 R40, R23 ;  /* 0x0000001700287308 */ /* 0x0005620000000800 */
[----:B----4-:R-:W-:Y:S01]  /*8d40*/  FADD R15, R11, -12583039 ;  /* 0xcb40007f0b0f7421 */ /* 0x010fe20000000000 */
[----:B------:R-:W-:Y:S01]  /*8d50*/  FFMA.RM R43, R43, R54, 12582913 ;  /* 0x4b4000012b2b7423 */ /* 0x000fe20000004036 */
[----:B------:R-:W-:Y:S01]  /*8d60*/  FFMA R27, -R24, 1.4426950216293334961, -R27 ;  /* 0x3fb8aa3b181b7823 */ /* 0x000fe2000000091b */
[----:B-1----:R-:W-:Y:S01]  /*8d70*/  FFMA R54, R0, R3, 1 ;  /* 0x3f80000000367423 */ /* 0x002fe20000000003 */
[----:B------:R-:W-:Y:S01]  /*8d80*/  FFMA R15, -R80, 1.4426950216293334961, -R15 ;  /* 0x3fb8aa3b500f7823 */ /* 0x000fe2000000090f */
[----:B------:R-:W-:Y:S01]  /*8d90*/  FADD R3, R39, -12583039 ;  /* 0xcb40007f27037421 */ /* 0x000fe20000000000 */
[----:B------:R-:W-:Y:S01]  /*8da0*/  FADD R42, R29, -12583039 ;  /* 0xcb40007f1d2a7421 */ /* 0x000fe20000000000 */
[----:B------:R-:W-:Y:S01]  /*8db0*/  SHF.L.U32 R6, R6, 0x17, RZ ;  /* 0x0000001706067819 */ /* 0x000fe200000006ff */
[----:B--2---:R-:W-:Y:S01]  /*8dc0*/  FADD R23, R31, -12583039 ;  /* 0xcb40007f1f177421 */ /* 0x004fe20000000000 */
[----:B------:R-:W-:Y:S01]  /*8dd0*/  FFMA R27, -R24, 1.925963033500011079e-08, R27 ;  /* 0x32a57060181b7823 */ /* 0x000fe2000000011b */
[----:B------:R-:W-:Y:S01]  /*8de0*/  FFMA R15, -R80, 1.925963033500011079e-08, R15 ;  /* 0x32a57060500f7823 */ /* 0x000fe2000000010f */
[----:B------:R-:W-:-:S02]  /*8df0*/  IMAD.SHL.U32 R4, R4, 0x800000, RZ ;  /* 0x0080000004047824 */ /* 0x000fc400078e00ff */
[----:B------:R-:W-:Y:S01]  /*8e00*/  FFMA R23, -R26, 1.4426950216293334961, -R23 ;  /* 0x3fb8aa3b1a177823 */ /* 0x000fe20000000917 */
[----:B------:R-:W-:Y:S01]  /*8e10*/  FFMA R3, -R30, 1.4426950216293334961, -R3 ;  /* 0x3fb8aa3b1e037823 */ /* 0x000fe20000000903 */
[----:B------:R-:W-:Y:S01]  /*8e20*/  FFMA R44, -R79, 1.4426950216293334961, -R42 ;  /* 0x3fb8aa3b4f2c7823 */ /* 0x000fe2000000092a */
[----:B------:R1:W-:Y:S01]  /*8e30*/  MUFU.EX2 R46, R15 ;  /* 0x0000000f002e7308 */ /* 0x0003e20000000800 */
[----:B------:R-:W-:Y:S01]  /*8e40*/  FFMA R23, -R26, 1.925963033500011079e-08, R23 ;  /* 0x32a570601a177823 */ /* 0x000fe20000000117 */
[----:B------:R-:W-:Y:S01]  /*8e50*/  FFMA R56, R4, R5, 1 ;  /* 0x3f80000004387423 */ /* 0x000fe20000000005 */
[----:B---3--:R-:W-:Y:S01]  /*8e60*/  FFMA R58, R6, R7, 1 ;  /* 0x3f800000063a7423 */ /* 0x008fe20000000007 */
[----:B------:R-:W-:Y:S01]  /*8e70*/  FADD R5, R41, -12583039 ;  /* 0xcb40007f29057421 */ /* 0x000fe20000000000 */
[----:B------:R-:W-:Y:S01]  /*8e80*/  FFMA R3, -R30, 1.925963033500011079e-08, R3 ;  /* 0x32a570601e037823 */ /* 0x000fe20000000103 */
[----:B------:R-:W-:Y:S01]  /*8e90*/  FADD R7, R43, -12583039 ;  /* 0xcb40007f2b077421 */ /* 0x000fe20000000000 */
[----:B------:R-:W-:Y:S01]  /*8ea0*/  FFMA R44, -R79, 1.925963033500011079e-08, R44 ;  /* 0x32a570604f2c7823 */ /* 0x000fe2000000012c */
[----:B------:R2:W3:Y:S01]  /*8eb0*/  MUFU.EX2 R42, R27 ;  /* 0x0000001b002a7308 */ /* 0x0004e20000000800 */
[----:B-1----:R-:W-:Y:S01]  /*8ec0*/  FADD R15, R35, -12583039 ;  /* 0xcb40007f230f7421 */ /* 0x002fe20000000000 */
[----:B------:R-:W-:Y:S01]  /*8ed0*/  FFMA R5, -R86, 1.4426950216293334961, -R5 ;  /* 0x3fb8aa3b56057823 */ /* 0x000fe20000000905 */
[----:B------:R-:W-:Y:S01]  /*8ee0*/  FFMA R7, -R32, 1.4426950216293334961, -R7 ;  /* 0x3fb8aa3b20077823 */ /* 0x000fe20000000907 */
[----:B------:R-:W-:Y:S01]  /*8ef0*/  SHF.L.U32 R9, R9, 0x17, RZ ;  /* 0x0000001709097819 */ /* 0x000fe200000006ff */
[----:B------:R-:W-:Y:S01]  /*8f00*/  FFMA R15, -R28, 1.4426950216293334961, -R15 ;  /* 0x3fb8aa3b1c0f7823 */ /* 0x000fe2000000090f */
[----:B------:R-:W-:Y:S01]  /*8f10*/  FFMA R5, -R86, 1.925963033500011079e-08, R5 ;  /* 0x32a5706056057823 */ /* 0x000fe20000000105 */
[----:B------:R-:W-:Y:S01]  /*8f20*/  FFMA R7, -R32, 1.925963033500011079e-08, R7 ;  /* 0x32a5706020077823 */ /* 0x000fe20000000107 */
[----:B------:R1:W-:Y:S01]  /*8f30*/  MUFU.EX2 R48, R23 ;  /* 0x0000001700307308 */ /* 0x0003e20000000800 */
[----:B--2---:R-:W-:Y:S01]  /*8f40*/  FADD R27, R33, -12583039 ;  /* 0xcb40007f211b7421 */ /* 0x004fe20000000000 */
[----:B------:R-:W-:Y:S01]  /*8f50*/  FFMA R15, -R28, 1.925963033500011079e-08, R15 ;  /* 0x32a570601c0f7823 */ /* 0x000fe2000000010f */
[----:B------:R-:W-:Y:S01]  /*8f60*/  FFMA R60, R9, R36, 1 ;  /* 0x3f800000093c7423 */ /* 0x000fe20000000024 */
[----:B------:R-:W-:Y:S01]  /*8f70*/  SHF.L.U32 R21, R21, 0x17, RZ ;  /* 0x0000001715157819 */ /* 0x000fe200000006ff */
[C---:B------:R-:W-:Y:S01]  /*8f80*/  FFMA R27, -R82.reuse, 1.4426950216293334961, -R27 ;  /* 0x3fb8aa3b521b7823 */ /* 0x040fe2000000091b */
[----:B------:R-:W-:Y:S01]  /*8f90*/  SHF.L.U32 R25, R25, 0x17, RZ ;  /* 0x0000001719197819 */ /* 0x000fe200000006ff */
[----:B------:R-:W-:Y:S01]  /*8fa0*/  IMAD.SHL.U32 R29, R29, 0x800000, RZ ;  /* 0x008000001d1d7824 */ /* 0x000fe200078e00ff */
[----:B------:R2:W-:Y:S01]  /*8fb0*/  MUFU.EX2 R4, R3 ;  /* 0x0000000300047308 */ /* 0x0005e20000000800 */
[----:B-1----:R-:W-:Y:S01]  /*8fc0*/  FADD R23, R37, -12583039 ;  /* 0xcb40007f25177421 */ /* 0x002fe20000000000 */
[----:B------:R-:W-:Y:S01]  /*8fd0*/  FFMA R27, -R82, 1.925963033500011079e-08, R27 ;  /* 0x32a57060521b7823 */ /* 0x000fe2000000011b */
[----:B------:R-:W-:Y:S01]  /*8fe0*/  SHF.L.U32 R11, R11, 0x17, RZ ;  /* 0x000000170b0b7819 */ /* 0x000fe200000006ff */
[----:B------:R-:W-:-:S02]  /*8ff0*/  IMAD.SHL.U32 R13, R13, 0x800000, RZ ;  /* 0x008000000d0d7824 */ /* 0x000fc400078e00ff */
[----:B------:R-:W-:Y:S01]  /*9000*/  FFMA R23, -R84, 1.4426950216293334961, -R23 ;  /* 0x3fb8aa3b54177823 */ /* 0x000fe20000000917 */
[----:B------:R-:W-:Y:S01]  /*9010*/  SHF.L.U32 R31, R31, 0x17, RZ ;  /* 0x000000171f1f7819 */ /* 0x000fe200000006ff */
[----:B------:R-:W-:Y:S01]  /*9020*/  IMAD.SHL.U32 R37, R37, 0x800000, RZ ;  /* 0x0080000025257824 */ /* 0x000fe200078e00ff */
[----:B------:R-:W1:Y:S01]  /*9030*/  MUFU.EX2 R44, R44 ;  /* 0x0000002c002c7308 */ /* 0x000e620000000800 */
[----:B--2---:R-:W-:Y:S02]  /*9040*/  VIADD R3, R54, 0x1800000 ;  /* 0x0180000036037836 */ /* 0x004fe40000000000 */
[----:B------:R-:W-:Y:S01]  /*9050*/  FFMA R23, -R84, 1.925963033500011079e-08, R23 ;  /* 0x32a5706054177823 */ /* 0x000fe20000000117 */
[----:B------:R-:W-:Y:S01]  /*9060*/  SHF.L.U32 R33, R33, 0x17, RZ ;  /* 0x0000001721217819 */ /* 0x000fe200000006ff */
[----:B------:R-:W-:Y:S01]  /*9070*/  IMAD.SHL.U32 R43, R43, 0x800000, RZ ;  /* 0x008000002b2b7824 */ /* 0x000fe200078e00ff */
[----:B------:R-:W-:Y:S01]  /*9080*/  SHF.L.U32 R35, R35, 0x17, RZ ;  /* 0x0000001723237819 */ /* 0x000fe200000006ff */
[----:B------:R-:W-:Y:S01]  /*9090*/  BSSY B1, `(.L_x_228) ;  /* 0x0000020000017945 */ /* 0x000fe20003800000 */
[----:B------:R-:W-:Y:S01]  /*90a0*/  LOP3.LUT R3, R3, 0x7f800000, RZ, 0xc0, !PT ;  /* 0x7f80000003037812 */ /* 0x000fe200078ec0ff */
[----:B------:R-:W2:Y:S01]  /*90b0*/  MUFU.EX2 R50, R27 ;  /* 0x0000001b00327308 */ /* 0x000ea20000000800 */
[----:B------:R-:W-:Y:S01]  /*90c0*/  SHF.L.U32 R39, R39, 0x17, RZ ;  /* 0x0000001727277819 */ /* 0x000fe200000006ff */
[----:B-----5:R-:W-:Y:S01]  /*90d0*/  FFMA R38, R13, R38, 1 ;  /* 0x3f8000000d267423 */ /* 0x020fe20000000026 */
[----:B------:R-:W-:Y:S01]  /*90e0*/  ISETP.GT.U32.AND P1, PT, R3, 0x1ffffff, PT ;  /* 0x01ffffff0300780c */ /* 0x000fe20003f24070 */
[----:B------:R-:W-:Y:S01]  /*90f0*/  FFMA R40, R21, R40, 1 ;  /* 0x3f80000015287423 */ /* 0x000fe20000000028 */
[----:B------:R-:W-:Y:S01]  /*9100*/  SHF.L.U32 R41, R41, 0x17, RZ ;  /* 0x0000001729297819 */ /* 0x000fe200000006ff */
[----:B---3--:R-:W-:Y:S01]  /*9110*/  FFMA R42, R25, R42, 1 ;  /* 0x3f800000192a7423 */ /* 0x008fe2000000002a */
[----:B------:R-:W-:Y:S01]  /*9120*/  FFMA R46, R11, R46, 1 ;  /* 0x3f8000000b2e7423 */ /* 0x000fe2000000002e */
[----:B------:R-:W3:Y:S01]  /*9130*/  MUFU.EX2 R52, R15 ;  /* 0x0000000f00347308 */ /* 0x000ee20000000800 */
[----:B-1----:R-:W-:Y:S01]  /*9140*/  FFMA R29, R29, R44, 1 ;  /* 0x3f8000001d1d7423 */ /* 0x002fe2000000002c */
[----:B------:R-:W-:Y:S01]  /*9150*/  FFMA R48, R31, R48, 1 ;  /* 0x3f8000001f307423 */ /* 0x000fe20000000030 */
[----:B------:R-:W-:-:S05]  /*9160*/  FFMA R62, R39, R4, 1 ;  /* 0x3f800000273e7423 */ /* 0x000fca0000000004 */
[----:B------:R-:W1:Y:S01]  /*9170*/  MUFU.EX2 R0, R23 ;  /* 0x0000001700007308 */ /* 0x000e620000000800 */
[----:B--2---:R-:W-:-:S07]  /*9180*/  FFMA R50, R33, R50, 1 ;  /* 0x3f80000021327423 */ /* 0x004fce0000000032 */
[----:B------:R-:W2:Y:S01]  /*9190*/  MUFU.EX2 R6, R5 ;  /* 0x0000000500067308 */ /* 0x000ea20000000800 */
[----:B---3--:R-:W-:-:S07]  /*91a0*/  FFMA R52, R35, R52, 1 ;  /* 0x3f80000023347423 */ /* 0x008fce0000000034 */
[----:B------:R-:W3:Y:S01]  /*91b0*/  MUFU.EX2 R36, R7 ;  /* 0x0000000700247308 */ /* 0x000ee20000000800 */
[----:B-1----:R-:W-:Y:S01]  /*91c0*/  FFMA R44, R37, R0, 1 ;  /* 0x3f800000252c7423 */ /* 0x002fe20000000000 */
[----:B--2---:R-:W-:Y:S01]  /*91d0*/  FFMA R64, R41, R6, 1 ;  /* 0x3f80000029407423 */ /* 0x004fe20000000006 */
[----:B---3--:R-:W-:Y:S01]  /*91e0*/  FFMA R43, R43, R36, 1 ;  /* 0x3f8000002b2b7423 */ /* 0x008fe20000000024 */
[----:B------:R-:W-:Y:S06]  /*91f0*/  @P1 BRA `(.L_x_229) ;  /* 0x0000000000141947 */ /* 0x000fec0003800000 */
[----:B------:R-:W-:Y:S02]  /*9200*/  MOV R0, R54 ;  /* 0x0000003600007202 */ /* 0x000fe40000000f00 */
[----:B------:R-:W-:-:S07]  /*9210*/  MOV R4, 0x9230 ;  /* 0x0000923000047802 */ /* 0x000fce0000000f00 */
[----:B------:R-:W-:Y:S05]  /*9220*/  CALL.REL.NOINC `($__internal_0_$__cuda_sm20_rcp_rn_f32_slowpath) ;  /* 0x0000004c00107944 */ /* 0x000fea0003c00000 */
[----:B------:R-:W-:Y:S01]  /*9230*/  MOV R7, R0 ;  /* 0x0000000000077202 */ /* 0x000fe20000000f00 */
[----:B------:R-:W-:Y:S06]  /*9240*/  BRA `(.L_x_230) ;  /* 0x0000000000107947 */ /* 0x000fec0003800000 */
.L_x_229:
[----:B------:R-:W1:Y:S02]  /*9250*/  MUFU.RCP R7, R54 ;  /* 0x0000003600077308 */ /* 0x000e640000001000 */
[----:B-1----:R-:W-:-:S04]  /*9260*/  FFMA R0, R54, R7, -1 ;  /* 0xbf80000036007423 */ /* 0x002fc80000000007 */
[----:B------:R-:W-:-:S04]  /*9270*/  FADD.FTZ R0, -R0, -RZ ;  /* 0x800000ff00007221 */ /* 0x000fc80000010100 */
[----:B------:R-:W-:-:S07]  /*9280*/  FFMA R7, R7, R0, R7 ;  /* 0x0000000007077223 */ /* 0x000fce0000000007 */
.L_x_230:
[----:B------:R-:W-:Y:S05]  /*9290*/  BSYNC B1 ;  /* 0x0000000000017941 */ /* 0x000fea0003800000 */
.L_x_228:
[----:B------:R-:W-:Y:S01]  /*92a0*/  VIADD R0, R56, 0x1800000 ;  /* 0x0180000038007836 */ /* 0x000fe20000000000 */
[----:B------:R-:W-:Y:S04]  /*92b0*/  BSSY B1, `(.L_x_231) ;  /* 0x000000d000017945 */ /* 0x000fe80003800000 */
[----:B------:R-:W-:-:S04]  /*92c0*/  LOP3.LUT R0, R0, 0x7f800000, RZ, 0xc0, !PT ;  /* 0x7f80000000007812 */ /* 0x000fc800078ec0ff */
[----:B------:R-:W-:-:S13]  /*92d0*/  ISETP.GT.U32.AND P1, PT, R0, 0x1ffffff, PT ;  /* 0x01ffffff0000780c */ /* 0x000fda0003f24070 */
[----:B------:R-:W-:Y:S05]  /*92e0*/  @P1 BRA `(.L_x_232) ;  /* 0x0000000000141947 */ /* 0x000fea0003800000 */
[----:B------:R-:W-:Y:S02]  /*92f0*/  MOV R0, R56 ;  /* 0x0000003800007202 */ /* 0x000fe40000000f00 */
[----:B------:R-:W-:-:S07]  /*9300*/  MOV R4, 0x9320 ;  /* 0x0000932000047802 */ /* 0x000fce0000000f00 */
[----:B------:R-:W-:Y:S05]  /*9310*/  CALL.REL.NOINC `($__internal_0_$__cuda_sm20_rcp_rn_f32_slowpath) ;  /* 0x0000004800d47944 */ /* 0x000fea0003c00000 */
[----:B------:R-:W-:Y:S01]  /*9320*/  MOV R9, R0 ;  /* 0x0000000000097202 */ /* 0x000fe20000000f00 */
[----:B------:R-:W-:Y:S06]  /*9330*/  BRA `(.L_x_233) ;  /* 0x0000000000107947 */ /* 0x000fec0003800000 */
.L_x_232:
[----:B------:R-:W1:Y:S02]  /*9340*/  MUFU.RCP R9, R56 ;  /* 0x0000003800097308 */ /* 0x000e640000001000 */
[----:B-1----:R-:W-:-:S04]  /*9350*/  FFMA R0, R56, R9, -1 ;  /* 0xbf80000038007423 */ /* 0x002fc80000000009 */
[----:B------:R-:W-:-:S04]  /*9360*/  FADD.FTZ R0, -R0, -RZ ;  /* 0x800000ff00007221 */ /* 0x000fc80000010100 */
[----:B------:R-:W-:-:S07]  /*9370*/  FFMA R9, R9, R0, R9 ;  /* 0x0000000009097223 */ /* 0x000fce0000000009 */
.L_x_233:
[----:B------:R-:W-:Y:S05]  /*9380*/  BSYNC B1 ;  /* 0x0000000000017941 */ /* 0x000fea0003800000 */
.L_x_231:
        /* <DEDUP_REMOVED lines=10> */
.L_x_235:
[----:B------:R-:W1:Y:S02]  /*9430*/  MUFU.RCP R11, R58 ;  /* 0x0000003a000b7308 */ /* 0x000e640000001000 */
[----:B-1----:R-:W-:-:S04]  /*9440*/  FFMA R0, R58, R11, -1 ;  /* 0xbf8000003a007423 */ /* 0x002fc8000000000b */
[----:B------:R-:W-:-:S04]  /*9450*/  FADD.FTZ R0, -R0, -RZ ;  /* 0x800000ff00007221 */ /* 0x000fc80000010100 */
[----:B------:R-:W-:-:S07]  /*9460*/  FFMA R11, R11, R0, R11 ;  /* 0x000000000b0b7223 */ /* 0x000fce000000000b */
.L_x_236:
[----:B------:R-:W-:Y:S05]  /*9470*/  BSYNC B1 ;  /* 0x0000000000017941 */ /* 0x000fea0003800000 */
.L_x_234:
        /* <DEDUP_REMOVED lines=10> */
.L_x_238:
[----:B------:R-:W1:Y:S02]  /*9520*/  MUFU.RCP R13, R60 ;  /* 0x0000003c000d7308 */ /* 0x000e640000001000 */
[----:B-1----:R-:W-:-:S04]  /*9530*/  FFMA R0, R60, R13, -1 ;  /* 0xbf8000003c007423 */ /* 0x002fc8000000000d */
[----:B------:R-:W-:-:S04]  /*9540*/  FADD.FTZ R0, -R0, -RZ ;  /* 0x800000ff00007221 */ /* 0x000fc80000010100 */
[----:B------:R-:W-:-:S07]  /*9550*/  FFMA R13, R13, R0, R13 ;  /* 0x000000000d0d7223 */ /* 0x000fce000000000d */
.L_x_239:
[----:B------:R-:W-:Y:S05]  /*9560*/  BSYNC B1 ;  /* 0x0000000000017941 */ /* 0x000fea0003800000 */
.L_x_237:
        /* <DEDUP_REMOVED lines=10> */
.L_x_241:
[----:B------:R-:W1:Y:S02]  /*9610*/  MUFU.RCP R15, R38 ;  /* 0x00000026000f7308 */ /* 0x000e640000001000 */
[----:B-1----:R-:W-:-:S04]  /*9620*/  FFMA R0, R38, R15, -1 ;  /* 0xbf80000026007423 */ /* 0x002fc8000000000f */
[----:B------:R-:W-:-:S04]  /*9630*/  FADD.FTZ R0, -R0, -RZ ;  /* 0x800000ff00007221 */ /* 0x000fc80000010100 */
[----:B------:R-:W-:-:S07]  /*9640*/  FFMA R15, R15, R0, R15 ;  /* 0x000000000f0f7223 */ /* 0x000fce000000000f */
.L_x_242:
[----:B------:R-:W-:Y:S05]  /*9650*/  BSYNC B1 ;  /* 0x0000000000017941 */ /* 0x000fea0003800000 */
.L_x_240:
        /* <DEDUP_REMOVED lines=10> */
.L_x_244:
[----:B------:R-:W1:Y:S02]  /*9700*/  MUFU.RCP R21, R40 ;  /* 0x0000002800157308 */ /* 0x000e640000001000 */
[----:B-1----:R-:W-:-:S04]  /*9710*/  FFMA R0, R40, R21, -1 ;  /* 0xbf80000028007423 */ /* 0x002fc80000000015 */
[----:B------:R-:W-:-:S04]  /*9720*/  FADD.FTZ R0, -R0, -RZ ;  /* 0x800000ff00007221 */ /* 0x000fc80000010100 */
[----:B------:R-:W-:-:S07]  /*9730*/  FFMA R21, R21, R0, R21 ;  /* 0x0000000015157223 */ /* 0x000fce0000000015 */
.L_x_245:
[----:B------:R-:W-:Y:S05]  /*9740*/  BSYNC B1 ;  /* 0x0000000000017941 */ /* 0x000fea0003800000 */
.L_x_243:
        /* <DEDUP_REMOVED lines=10> */
.L_x_247:
[----:B------:R-:W1:Y:S02]  /*97f0*/  MUFU.RCP R23, R42 ;  /* 0x0000002a00177308 */ /* 0x000e640000001000 */
[----:B-1----:R-:W-:-:S04]  /*9800*/  FFMA R0, R42, R23, -1 ;  /* 0xbf8000002a007423 */ /* 0x002fc80000000017 */
[----:B------:R-:W-:-:S04]  /*9810*/  FADD.FTZ R0, -R0, -RZ ;  /* 0x800000ff00007221 */ /* 0x000fc80000010100 */
[----:B------:R-:W-:-:S07]  /*9820*/  FFMA R23, R23, R0, R23 ;  /* 0x0000000017177223 */ /* 0x000fce0000000017 */
.L_x_248:
[----:B------:R-:W-:Y:S05]  /*9830*/  BSYNC B1 ;  /* 0x0000000000017941 */ /* 0x000fea0003800000 */
.L_x_246:
        /* <DEDUP_REMOVED lines=10> */
.L_x_250:
[----:B------:R-:W1:Y:S02]  /*98e0*/  MUFU.RCP R6, R29 ;  /* 0x0000001d00067308 */ /* 0x000e640000001000 */
[----:B-1----:R-:W-:-:S04]  /*98f0*/  FFMA R0, R29, R6, -1 ;  /* 0xbf8000001d007423 */ /* 0x002fc80000000006 */
[----:B------:R-:W-:-:S04]  /*9900*/  FADD.FTZ R3, -R0, -RZ ;  /* 0x800000ff00037221 */ /* 0x000fc80000010100 */
[----:B------:R-:W-:-:S07]  /*9910*/  FFMA R6, R6, R3, R6 ;  /* 0x0000000306067223 */ /* 0x000fce0000000006 */
.L_x_251:
[----:B------:R-:W-:Y:S05]  /*9920*/  BSYNC B1 ;  /* 0x0000000000017941 */ /* 0x000fea0003800000 */
.L_x_249:
        /* <DEDUP_REMOVED lines=10> */
.L_x_253:
[----:B------:R-:W1:Y:S02]  /*99d0*/  MUFU.RCP R25, R46 ;  /* 0x0000002e00197308 */ /* 0x000e640000001000 */
[----:B-1----:R-:W-:-:S04]  /*99e0*/  FFMA R0, R46, R25, -1 ;  /* 0xbf8000002e007423 */ /* 0x002fc80000000019 */
[----:B------:R-:W-:-:S04]  /*99f0*/  FADD.FTZ R0, -R0, -RZ ;  /* 0x800000ff00007221 */ /* 0x000fc80000010100 */
[----:B------:R-:W-:-:S07]  /*9a00*/  FFMA R25, R25, R0, R25 ;  /* 0x0000000019197223 */ /* 0x000fce0000000019 */
.L_x_254:
[----:B------:R-:W-:Y:S05]  /*9a10*/  BSYNC B1 ;  /* 0x0000000000017941 */ /* 0x000fea0003800000 */
.L_x_252:
        /* <DEDUP_REMOVED lines=10> */
.L_x_256:
[----:B------:R-:W1:Y:S02]  /*9ac0*/  MUFU.RCP R27, R48 ;  /* 0x00000030001b7308 */ /* 0x000e640000001000 */
[----:B-1----:R-:W-:-:S04]  /*9ad0*/  FFMA R0, R48, R27, -1 ;  /* 0xbf80000030007423 */ /* 0x002fc8000000001b */
[----:B------:R-:W-:-:S04]  /*9ae0*/  FADD.FTZ R0, -R0, -RZ ;  /* 0x800000ff00007221 */ /* 0x000fc80000010100 */
[----:B------:R-:W-:-:S07]  /*9af0*/  FFMA R27, R27, R0, R27 ;  /* 0x000000001b1b7223 */ /* 0x000fce000000001b */
.L_x_257:
[----:B------:R-:W-:Y:S05]  /*9b00*/  BSYNC B1 ;  /* 0x0000000000017941 */ /* 0x000fea0003800000 */
.L_x_255:
        /* <DEDUP_REMOVED lines=10> */
.L_x_259:
[----:B------:R-:W1:Y:S02]  /*9bb0*/  MUFU.RCP R29, R50 ;  /* 0x00000032001d7308 */ /* 0x000e640000001000 */
[----:B-1----:R-:W-:-:S04]  /*9bc0*/  FFMA R0, R50, R29, -1 ;  /* 0xbf80000032007423 */ /* 0x002fc8000000001d */
[----:B------:R-:W-:-:S04]  /*9bd0*/  FADD.FTZ R0, -R0, -RZ ;  /* 0x800000ff00007221 */ /* 0x000fc80000010100 */
[----:B------:R-:W-:-:S07]  /*9be0*/  FFMA R29, R29, R0, R29 ;  /* 0x000000001d1d7223 */ /* 0x000fce000000001d */
.L_x_260:
[----:B------:R-:W-:Y:S05]  /*9bf0*/  BSYNC B1 ;  /* 0x0000000000017941 */ /* 0x000fea0003800000 */
.L_x_258:
        /* <DEDUP_REMOVED lines=10> */
.L_x_262:
[----:B------:R-:W1:Y:S02]  /*9ca0*/  MUFU.RCP R31, R52 ;  /* 0x00000034001f7308 */ /* 0x000e640000001000 */
[----:B-1----:R-:W-:-:S04]  /*9cb0*/  FFMA R0, R52, R31, -1 ;  /* 0xbf80000034007423 */ /* 0x002fc8000000001f */
[----:B------:R-:W-:-:S04]  /*9cc0*/  FADD.FTZ R0, -R0, -RZ ;  /* 0x800000ff00007221 */ /* 0x000fc80000010100 */
[----:B------:R-:W-:-:S07]  /*9cd0*/  FFMA R31, R31, R0, R31 ;  /* 0x000000001f1f7223 */ /* 0x000fce000000001f */
.L_x_263:
[----:B------:R-:W-:Y:S05]  /*9ce0*/  BSYNC B1 ;  /* 0x0000000000017941 */ /* 0x000fea0003800000 */
.L_x_261:
        /* <DEDUP_REMOVED lines=10> */
.L_x_265:
[----:B------:R-:W1:Y:S02]  /*9d90*/  MUFU.RCP R33, R44 ;  /* 0x0000002c00217308 */ /* 0x000e640000001000 */
[----:B-1----:R-:W-:-:S04]  /*9da0*/  FFMA R0, R44, R33, -1 ;  /* 0xbf8000002c007423 */ /* 0x002fc80000000021 */
[----:B------:R-:W-:-:S04]  /*9db0*/  FADD.FTZ R0, -R0, -RZ ;  /* 0x800000ff00007221 */ /* 0x000fc80000010100 */
[----:B------:R-:W-:-:S07]  /*9dc0*/  FFMA R33, R33, R0, R33 ;  /* 0x0000000021217223 */ /* 0x000fce0000000021 */
.L_x_266:
[----:B------:R-:W-:Y:S05]  /*9dd0*/  BSYNC B1 ;  /* 0x0000000000017941 */ /* 0x000fea0003800000 */
.L_x_264:
        /* <DEDUP_REMOVED lines=10> */
.L_x_268:
[----:B------:R-:W1:Y:S02]  /*9e80*/  MUFU.RCP R35, R62 ;  /* 0x0000003e00237308 */ /* 0x000e640000001000 */
[----:B-1----:R-:W-:-:S04]  /*9e90*/  FFMA R0, R62, R35, -1 ;  /* 0xbf8000003e007423 */ /* 0x002fc80000000023 */
[----:B------:R-:W-:-:S04]  /*9ea0*/  FADD.FTZ R0, -R0, -RZ ;  /* 0x800000ff00007221 */ /* 0x000fc80000010100 */
[----:B------:R-:W-:-:S07]  /*9eb0*/  FFMA R35, R35, R0, R35 ;  /* 0x0000000023237223 */ /* 0x000fce0000000023 */
.L_x_269:
[----:B------:R-:W-:Y:S05]  /*9ec0*/  BSYNC B1 ;  /* 0x0000000000017941 */ /* 0x000fea0003800000 */
.L_x_267:
        /* <DEDUP_REMOVED lines=10> */
.L_x_271:
[----:B------:R-:W1:Y:S02]  /*9f70*/  MUFU.RCP R37, R64 ;  /* 0x0000004000257308 */ /* 0x000e640000001000 */
[----:B-1----:R-:W-:-:S04]  /*9f80*/  FFMA R0, R64, R37, -1 ;  /* 0xbf80000040007423 */ /* 0x002fc80000000025 */
[----:B------:R-:W-:-:S04]  /*9f90*/  FADD.FTZ R0, -R0, -RZ ;  /* 0x800000ff00007221 */ /* 0x000fc80000010100 */
[----:B------:R-:W-:-:S07]  /*9fa0*/  FFMA R37, R37, R0, R37 ;  /* 0x0000000025257223 */ /* 0x000fce0000000025 */
.L_x_272:
[----:B------:R-:W-:Y:S05]  /*9fb0*/  BSYNC B1 ;  /* 0x0000000000017941 */ /* 0x000fea0003800000 */
.L_x_270:
        /* <DEDUP_REMOVED lines=8> */
[----:B------:R-:W-:Y:S05]  /*a040*/  BRA `(.L_x_275) ;  /* 0x0000000000107947 */ /* 0x000fea0003800000 */
.L_x_274:
[----:B------:R-:W1:Y:S02]  /*a050*/  MUFU.RCP R0, R43 ;  /* 0x0000002b00007308 */ /* 0x000e640000001000 */
[----:B-1----:R-:W-:-:S04]  /*a060*/  FFMA R3, R43, R0, -1 ;  /* 0xbf8000002b037423 */ /* 0x002fc80000000000 */
[----:B------:R-:W-:-:S04]  /*a070*/  FADD.FTZ R3, -R3, -RZ ;  /* 0x800000ff03037221 */ /* 0x000fc80000010100 */
[----:B------:R-:W-:-:S07]  /*a080*/  FFMA R0, R0, R3, R0 ;  /* 0x0000000300007223 */ /* 0x000fce0000000000 */
.L_x_275:
[----:B------:R-:W-:Y:S05]  /*a090*/  BSYNC B1 ;  /* 0x0000000000017941 */ /* 0x000fea0003800000 */
.L_x_273:
        /* <DEDUP_REMOVED lines=46> */
.L_x_277:
[----:B------:R-:W-:Y:S05]  /*a380*/  BSYNC B0 ;  /* 0x0000000000007941 */ /* 0x000fea0003800000 */
.L_x_276:
[----:B------:R-:W-:Y:S06]  /*a390*/  BAR.SYNC.DEFER_BLOCKING 0x1, 0x100 ;  /* 0x0044000000007b1d */ /* 0x000fec0000010000 */
[----:B------:R-:W-:Y:S04]  /*a3a0*/  BSSY B0, `(.L_x_278) ;  /* 0x0000009000007945 */ /* 0x000fe80003800000 */
[----:B------:R-:W-:Y:S05]  /*a3b0*/  @P0 BRA `(.L_x_279) ;  /* 0x00000000001c0947 */ /* 0x000fea0003800000 */
[----:B------:R-:W-:-:S13]  /*a3c0*/  ISETP.NE.AND P0, PT, R107, 0x3, PT ;  /* 0x000000036b00780c */ /* 0x000fda0003f05270 */
[----:B------:R-:W-:Y:S05]  /*a3d0*/  @!P0 BRA `(.L_x_280) ;  /* 0x0000000000048947 */ /* 0x000fea0003800000 */
[----:B------:R-:W-:Y:S01]  /*a3e0*/  BPT.TRAP 0x1 ;  /* 0x000000040000795c */ /* 0x000fe20000300000 */
.L_x_280:
[----:B------:R-:W-:-:S04]  /*a3f0*/  ULEA UR4, UR40, UR51, 0x3 ;  /* 0x0000003328047291 */ /* 0x000fc8000f8e183f */
[----:B------:R-:W-:-:S04]  /*a400*/  UIADD3 UR4, UR4, 0x80, URZ ;  /* 0x0000008004047890 */ /* 0x000fc8000fffe03f */
[----:B------:R-:W-:-:S09]  /*a410*/  UPRMT UR4, UR50, 0x654, UR4 ;  /* 0x0000065432047896 */ /* 0x000fd20008000004 */
[----:B------:R-:W-:Y:S03]  /*a420*/  SYNCS.ARRIVE.TRANS64.RED.A1T0 RZ, [UR4], RZ ;  /* 0x000000ffffff79a7 */ /* 0x000fe60008100404 */
.L_x_279:
[----:B------:R-:W-:Y:S05]  /*a430*/  BSYNC B0 ;  /* 0x0000000000007941 */ /* 0x000fea0003800000 */
.L_x_278:
[----:B------:R-:W-:Y:S01]  /*a440*/  IADD3 R16, P0, R16, UR38, RZ ;  /* 0x0000002610107c10 */ /* 0x000fe2000ff1e0ff */
[----:B------:R-:W-:Y:S01]  /*a450*/  ULDC.64 UR4, c[0x0][0x8f8] ;  /* 0x00023e0000047ab9 */ /* 0x000fe20000000a00 */
[----:B------:R-:W-:Y:S01]  /*a460*/  UIADD3 UR40, UR40, 0x1, URZ ;  /* 0x0000000128287890 */ /* 0x000fe2000fffe03f */
[----:B-1----:R-:W-:Y:S01]  /*a470*/  PRMT R0, RZ, 0x7610, R0 ;  /* 0x00007610ff007816 */ /* 0x002fe20000000000 */
[----:B------:R-:W-:Y:S01]  /*a480*/  UMOV UR47, 0xffffffff ;  /* 0xffffffff002f7882 */ /* 0x000fe20000000000 */
[----:B------:R-:W-:Y:S01]  /*a490*/  IADD3.X R17, R17, UR37, RZ, P0, !PT ;  /* 0x0000002511117c10 */ /* 0x000fe200087fe4ff */
[----:B------:R-:W-:Y:S01]  /*a4a0*/  UISETP.NE.AND UP0, UPT, UR40, 0x4, UPT ;  /* 0x000000042800788c */ /* 0x000fe2000bf05270 */
[----:B------:R-:W-:Y:S01]  /*a4b0*/  ISETP.GE.U32.AND P0, PT, R16, UR4, PT ;  /* 0x0000000410007c0c */ /* 0x000fe2000bf06070 */
[----:B------:R-:W-:Y:S01]  /*a4c0*/  IMAD.MOV.U32 R22, RZ, RZ, -0x1 ;  /* 0xffffffffff167424 */ /* 0x000fe200078e00ff */
[----:B------:R-:W-:Y:S01]  /*a4d0*/  MOV R23, 0xffffffff ;  /* 0xffffffff00177802 */ /* 0x000fe20000000f00 */
[----:B------:R-:W-:Y:S01]  /*a4e0*/  USEL UR40, UR40, URZ, UP0 ;  /* 0x0000003f28287287 */ /* 0x000fe20008000000 */
[----:B------:R-:W-:-:S13]  /*a4f0*/  ISETP.GE.U32.AND.EX P0, PT, R17, UR5, PT, P0 ;  /* 0x0000000511007c0c */ /* 0x000fda000bf06100 */
[----:B------:R-:W-:Y:S05]  /*a500*/  @P0 BRA `(.L_x_281) ;  /* 0x0000000400500947 */ /* 0x000fea0003800000 */
[----:B------:R-:W1:Y:S01]  /*a510*/  LDC.64 R10, c[0x0][0x8d0] ;  /* 0x00023400ff0a7b82 */ /* 0x000e620000000a00 */
[----:B------:R-:W2:Y:S01]  /*a520*/  S2R R12, SR_CTAID.X ;  /* 0x00000000000c7919 */ /* 0x000ea20000002500 */
[----:B------:R-:W-:Y:S01]  /*a530*/  MOV R8, R16 ;  /* 0x0000001000087202 */ /* 0x000fe20000000f00 */
[----:B------:R-:W-:Y:S01]  /*a540*/  IMAD.MOV.U32 R9, RZ, RZ, R17 ;  /* 0x000000ffff097224 */ /* 0x000fe200078e0011 */
[----:B------:R-:W3:Y:S04]  /*a550*/  S2R R22, SR_CTAID.Y ;  /* 0x0000000000167919 */ /* 0x000ee80000002600 */
[----:B------:R-:W4:Y:S08]  /*a560*/  LDC R0, c[0x0][0x8d8] ;  /* 0x00023600ff007b82 */ /* 0x000f300000000800 */
[----:B------:R-:W2:Y:S01]  /*a570*/  LDC.64 R14, c[0x0][0x8c8] ;  /* 0x00023200ff0e7b82 */ /* 0x000ea20000000a00 */
[----:B-1----:R-:W-:-:S04]  /*a580*/  ISETP.NE.U32.AND P0, PT, R10, RZ, PT ;  /* 0x000000ff0a00720c */ /* 0x002fc80003f05070 */
[----:B------:R-:W-:-:S13]  /*a590*/  ISETP.NE.AND.EX P0, PT, R11, RZ, PT, P0 ;  /* 0x000000ff0b00720c */ /* 0x000fda0003f05300 */
[----:B--234-:R-:W-:Y:S05]  /*a5a0*/  @!P0 BRA `(.L_x_282) ;  /* 0x0000000000288947 */ /* 0x01cfea0003800000 */
[----:B------:R-:W1:Y:S02]  /*a5b0*/  LDC R3, c[0x0][0x8dc] ;  /* 0x00023700ff037b82 */ /* 0x000e640000000800 */
[----:B-1----:R-:W-:-:S04]  /*a5c0*/  IADD3 R3, P0, R16, R3, RZ ;  /* 0x0000000310037210 */ /* 0x002fc80007f1e0ff */
        /* <DEDUP_REMOVED lines=8> */
.L_x_282:
[-CC-:B------:R-:W-:Y:S01]  /*a650*/  SHF.R.U64 R29, R8, R0.reuse, R9.reuse ;  /* 0x00000000081d7219 */ /* 0x180fe20000001209 */
[----:B------:R-:W1:Y:S01]  /*a660*/  LDC.64 R20, c[0x0][0x8e8] ;  /* 0x00023a00ff147b82 */ /* 0x000e620000000a00 */
[----:B------:R-:W-:Y:S01]  /*a670*/  SHF.R.U32.HI R0, RZ, R0, R9 ;  /* 0x00000000ff007219 */ /* 0x000fe20000011609 */
[----:B------:R-:W-:Y:S01]  /*a680*/  ULDC UR4, c[0x0][0x150] ;  /* 0x0000540000047ab9 */ /* 0x000fe20000000800 */
[----:B------:R-:W-:Y:S02]  /*a690*/  IADD3 R3, P0, RZ, -R29, RZ ;  /* 0x8000001dff037210 */ /* 0x000fe40007f1e0ff */
[----:B------:R-:W-:Y:S02]  /*a6a0*/  I2FP.F32.U32 R7, R12 ;  /* 0x0000000c00077245 */ /* 0x000fe40000201000 */
[----:B------:R-:W-:Y:S01]  /*a6b0*/  IADD3.X R5, RZ, ~R0, RZ, P0, !PT ;  /* 0x80000000ff057210 */ /* 0x000fe200007fe4ff */
[----:B------:R-:W2:Y:S02]  /*a6c0*/  LDC R6, c[0x0][0x8c0] ;  /* 0x00023000ff067b82 */ /* 0x000ea40000000800 */
[----:B------:R-:W-:Y:S01]  /*a6d0*/  FMUL R7, R7, UR4 ;  /* 0x0000000407077c20 */ /* 0x000fe20008400000 */
[----:B------:R-:W-:Y:S01]  /*a6e0*/  ULDC UR4, c[0x0][0x154] ;  /* 0x0000550000047ab9 */ /* 0x000fe20000000800 */
[----:B------:R-:W-:-:S02]  /*a6f0*/  IMAD R0, R5, R14, RZ ;  /* 0x0000000e05007224 */ /* 0x000fc400078e02ff */
[C---:B------:R-:W-:Y:S02]  /*a700*/  IMAD.WIDE.U32 R4, R3.reuse, R14, R16 ;  /* 0x0000000e03047225 */ /* 0x040fe400078e0010 */
[----:B------:R-:W3:Y:S01]  /*a710*/  LDC R8, c[0x0][0x8b0] ;  /* 0x00022c00ff087b82 */ /* 0x000ee20000000800 */
[----:B------:R-:W4:Y:S01]  /*a720*/  F2I.U32.TRUNC.NTZ R7, R7 ;  /* 0x0000000700077305 */ /* 0x000f22000020f000 */
[----:B------:R-:W-:Y:S01]  /*a730*/  IMAD R3, R3, R15, R0 ;  /* 0x0000000f03037224 */ /* 0x000fe200078e0200 */
[----:B------:R-:W-:-:S04]  /*a740*/  I2FP.F32.U32 R0, R22 ;  /* 0x0000001600007245 */ /* 0x000fc80000201000 */
[----:B------:R-:W-:Y:S01]  /*a750*/  IADD3 R3, R5, R3, RZ ;  /* 0x0000000305037210 */ /* 0x000fe20007ffe0ff */
[----:B------:R-:W5:Y:S01]  /*a760*/  LDC R11, c[0x0][0x900] ;  /* 0x00024000ff0b7b82 */ /* 0x000f620000000800 */
[----:B-1----:R-:W-:-:S04]  /*a770*/  ISETP.NE.U32.AND P0, PT, R20, RZ, PT ;  /* 0x000000ff1400720c */ /* 0x002fc80003f05070 */
[----:B------:R-:W-:-:S03]  /*a780*/  ISETP.NE.AND.EX P0, PT, R21, RZ, PT, P0 ;  /* 0x000000ff1500720c */ /* 0x000fc60003f05300 */
[----:B------:R-:W1:Y:S01]  /*a790*/  LDC R9, c[0x0][0x144] ;  /* 0x00005100ff097b82 */ /* 0x000e620000000800 */
[-C--:B--2---:R-:W-:Y:S01]  /*a7a0*/  SHF.R.U64 R10, R4, R6.reuse, R3 ;  /* 0x00000006040a7219 */ /* 0x084fe20000001203 */
[----:B----4-:R-:W-:Y:S01]  /*a7b0*/  IMAD.MOV R7, RZ, RZ, -R7 ;  /* 0x000000ffff077224 */ /* 0x010fe200078e0a07 */
[----:B------:R-:W-:Y:S01]  /*a7c0*/  SHF.R.U32.HI R3, RZ, R6, R3 ;  /* 0x00000006ff037219 */ /* 0x000fe20000011603 */
[----:B------:R-:W-:-:S04]  /*a7d0*/  FMUL R6, R0, UR4 ;  /* 0x0000000400067c20 */ /* 0x000fc80008400000 */
[----:B------:R-:W2:Y:S01]  /*a7e0*/  LDC R23, c[0x0][0x148] ;  /* 0x00005200ff177b82 */ /* 0x000ea20000000800 */
[----:B------:R4:W1:Y:S01]  /*a7f0*/  F2I.U32.TRUNC.NTZ R14, R6 ;  /* 0x00000006000e7305 */ /* 0x000862000020f000 */
[-CC-:B---3--:R-:W-:Y:S02]  /*a800*/  SHF.R.U64 R13, R10, R8.reuse, R3.reuse ;  /* 0x000000080a0d7219 */ /* 0x188fe40000001203 */
[----:B------:R-:W-:-:S04]  /*a810*/  SHF.R.U32.HI R0, RZ, R8, R3 ;  /* 0x00000008ff007219 */ /* 0x000fc80000011603 */
[----:B------:R-:W3:Y:S01]  /*a820*/  LDC R24, c[0x0][0x8a8] ;  /* 0x00022a00ff187b82 */ /* 0x000ee20000000800 */
[-CC-:B-----5:R-:W-:Y:S02]  /*a830*/  SHF.R.U64 R15, R13, R11.reuse, R0.reuse ;  /* 0x0000000b0d0f7219 */ /* 0x1a0fe40000001200 */
[----:B------:R-:W-:Y:S02]  /*a840*/  SHF.R.U32.HI R5, RZ, R11, R0 ;  /* 0x0000000bff057219 */ /* 0x000fe40000011600 */
[----:B------:R-:W-:-:S03]  /*a850*/  MOV R4, R15 ;  /* 0x0000000f00047202 */ /* 0x000fc60000000f00 */
[----:B------:R-:W2:Y:S01]  /*a860*/  LDC R26, c[0x0][0x8f0] ;  /* 0x00023c00ff1a7b82 */ /* 0x000ea20000000800 */
[----:B-1----:R-:W-:-:S07]  /*a870*/  IMAD R25, R9, R7, R12 ;  /* 0x0000000709197224 */ /* 0x002fce00078e020c */
[----:B------:R-:W1:Y:S08]  /*a880*/  LDC R27, c[0x0][0x8e0] ;  /* 0x00023800ff1b7b82 */ /* 0x000e700000000800 */
[----:B------:R-:W1:Y:S01]  /*a890*/  LDC R28, c[0x0][0x8b8] ;  /* 0x00022e00ff1c7b82 */ /* 0x000e620000000800 */
[----:B---34-:R-:W-:Y:S05]  /*a8a0*/  @!P0 BRA `(.L_x_283) ;  /* 0x0000000000288947 */ /* 0x018fea0003800000 */
[----:B------:R-:W3:Y:S02]  /*a8b0*/  LDC R0, c[0x0][0x8f4] ;  /* 0x00023d00ff007b82 */ /* 0x000ee40000000800 */
[----:B---3--:R-:W-:-:S04]  /*a8c0*/  IADD3 R3, P0, R15, R0, RZ ;  /* 0x000000000f037210 */ /* 0x008fc80007f1e0ff */
        /* <DEDUP_REMOVED lines=8> */
.L_x_283:
[----:B------:R-:W-:Y:S02]  /*a950*/  ISETP.NE.AND P0, PT, R2, 0x1, PT ;  /* 0x000000010200780c */ /* 0x000fe40003f05270 */
[----:B--2---:R-:W-:Y:S01]  /*a960*/  SHF.R.U64 R3, R4, R26, R5 ;  /* 0x0000001a04037219 */ /* 0x004fe20000001205 */
[----:B------:R-:W-:Y:S01]  /*a970*/  VIADD R5, R24, 0xffffffff ;  /* 0xffffffff18057836 */ /* 0x000fe20000000000 */
[----:B------:R-:W-:Y:S02]  /*a980*/  IADD3 R14, -R14, RZ, RZ ;  /* 0x000000ff0e0e7210 */ /* 0x000fe40007ffe1ff */
[----:B------:R-:W-:Y:S02]  /*a990*/  LOP3.LUT R0, R13, R96, RZ, 0xc0, !PT ;  /* 0x000000600d007212 */ /* 0x000fe400078ec0ff */
[----:B------:R-:W-:Y:S02]  /*a9a0*/  IADD3 R4, -R3, RZ, RZ ;  /* 0x000000ff03047210 */ /* 0x000fe40007ffe1ff */
[----:B------:R-:W-:-:S03]  /*a9b0*/  R2UR UR47, R29 ;  /* 0x000000001d2f72ca */ /* 0x000fc600000e0000 */
[----:B------:R-:W-:Y:S02]  /*a9c0*/  @P0 IMAD R25, R23, R14, R22 ;  /* 0x0000000e17190224 */ /* 0x000fe400078e0216 */
[----:B------:R-:W-:Y:S01]  /*a9d0*/  IMAD R22, R89, R3, R0 ;  /* 0x0000000359167224 */ /* 0x000fe200078e0200 */
[----:B------:R-:W-:Y:S01]  /*a9e0*/  LOP3.LUT R3, R10, R5, RZ, 0xc0, !PT ;  /* 0x000000050a037212 */ /* 0x000fe200078ec0ff */
[----:B-1----:R-:W-:Y:S02]  /*a9f0*/  IMAD R0, R4, R27, R15 ;  /* 0x0000001b04007224 */ /* 0x002fe400078e020f */
[----:B------:R-:W-:Y:S02]  /*aa00*/  IMAD R22, R22, R28, R25 ;  /* 0x0000001c16167224 */ /* 0x000fe400078e0219 */
[----:B------:R-:W-:Y:S01]  /*aa10*/  IMAD R3, R0, R24, R3 ;  /* 0x0000001800037224 */ /* 0x000fe200078e0203 */
[----:B------:R-:W-:-:S04]  /*aa20*/  MOV R0, 0x1 ;  /* 0x0000000100007802 */ /* 0x000fc80000000f00 */
[----:B------:R-:W-:Y:S02]  /*aa30*/  SEL R23, R3, R22, !P0 ;  /* 0x0000001603177207 */ /* 0x000fe40004000000 */
[----:B------:R-:W-:-:S07]  /*aa40*/  SEL R22, R22, R3, !P0 ;  /* 0x0000000316167207 */ /* 0x000fce0004000000 */
.L_x_281:
[----:B------:R-:W-:Y:S01]  /*aa50*/  LOP3.LUT P0, RZ, R0, 0xff, RZ, 0xc0, !PT ;  /* 0x000000ff00ff7812 */ /* 0x000fe2000780c0ff */
[----:B------:R-:W-:Y:S02]  /*aa60*/  UIMAD.WIDE.U32 UR4, UR43, -0x55555555, URZ ;  /* 0xaaaaaaab2b0478a5 */ /* 0x000fe4000f8e003f */
[----:B------:R-:W-:Y:S02]  /*aa70*/  UIADD3 UR41, UR41, 0x4, URZ ;  /* 0x0000000429297890 */ /* 0x000fe4000fffe03f */
[----:B------:R-:W-:-:S04]  /*aa80*/  USHF.R.U32.HI UR4, URZ, 0x2, UR5 ;  /* 0x000000023f047899 */ /* 0x000fc80008011605 */
[----:B------:R-:W-:-:S04]  /*aa90*/  UIMAD UR43, UR4, -0x6, UR43 ;  /* 0xfffffffa042b78a4 */ /* 0x000fc8000f8e022b */
[----:B------:R-:W-:Y:S08]  /*aaa0*/  @P0 BRA `(.L_x_284) ;  /* 0xffffff6800d80947 */ /* 0x000ff0000383ffff */
[----:B------:R-:W-:-:S13]  /*aab0*/  PLOP3.LUT P0, PT, PT, PT, PT, 0x8, 0x0 ;  /* 0x000000000000781c */ /* 0x000fda0003f0e170 */
.L_x_18:
[----:B------:R-:W-:Y:S05]  /*aac0*/  @P0 BRA `(.L_x_10) ;  /* 0x0000002800f40947 */ /* 0x000fea0003800000 */
[----:B------:R-:W-:Y:S01]  /*aad0*/  ULDC.64 UR6, c[0x0][0x588] ;  /* 0x0001620000067ab9 */ /* 0x000fe20000000a00 */
[----:B------:R-:W-:Y:S01]  /*aae0*/  ULDC.64 UR4, c[0x0][0x590] ;  /* 0x0001640000047ab9 */ /* 0x000fe20000000a00 */
[----:B------:R-:W-:Y:S01]  /*aaf0*/  ISETP.NE.U32.AND P0, PT, RZ, UR6, PT ;  /* 0x00000006ff007c0c */ /* 0x000fe2000bf05070 */
[----:B------:R-:W-:-:S04]  /*ab00*/  DEPBAR.LE SB0, 0x0 ;  /* 0x000080000000791a */ /* 0x000fc80000000000 */
[----:B------:R-:W-:Y:S01]  /*ab10*/  ISETP.NE.U32.AND P1, PT, RZ, UR4, PT ;  /* 0x00000004ff007c0c */ /* 0x000fe2000bf25070 */
[----:B------:R-:W-:Y:S01]  /*ab20*/  BSSY B0, `(.L_x_285) ;  /* 0x0000015000007945 */ /* 0x000fe20003800000 */
[----:B------:R-:W-:Y:S02]  /*ab30*/  ISETP.NE.AND.EX P0, PT, RZ, UR7, PT, P0 ;  /* 0x00000007ff007c0c */ /* 0x000fe4000bf05300 */
[----:B------:R-:W-:-:S13]  /*ab40*/  ISETP.NE.AND.EX P1, PT, RZ, UR5, PT, P1 ;  /* 0x00000005ff007c0c */ /* 0x000fda000bf25310 */
[----:B------:R-:W-:Y:S05]  /*ab50*/  @P0 BRA P1, `(.L_x_286) ;  /* 0x0000000000440947 */ /* 0x000fea0000800000 */
[----:B------:R-:W-:-:S04]  /*ab60*/  ISETP.NE.U32.AND P0, PT, RZ, UR4, PT ;  /* 0x00000004ff007c0c */ /* 0x000fc8000bf05070 */
[----:B------:R-:W-:-:S13]  /*ab70*/  ISETP.NE.AND.EX P0, PT, RZ, UR5, PT, P0 ;  /* 0x00000005ff007c0c */ /* 0x000fda000bf05300 */
[----:B------:R-:W-:Y:S05]  /*ab80*/  @!P0 BRA `(.L_x_287) ;  /* 0x00000000002c8947 */ /* 0x000fea0003800000 */
[----:B------:R-:W-:-:S13]  /*ab90*/  LOP3.LUT P0, RZ, R88, 0xff, RZ, 0xc0, !PT ;  /* 0x000000ff58ff7812 */ /* 0x000fda000780c0ff */
[----:B------:R-:W-:Y:S05]  /*aba0*/  @!P0 BRA `(.L_x_288) ;  /* 0x0000000000108947 */ /* 0x000fea0003800000 */
[----:B-----5:R-:W-:-:S13]  /*abb0*/  FSETP.NEU.AND P0, PT, R92, RZ, PT ;  /* 0x000000ff5c00720b */ /* 0x020fda0003f0d000 */
[----:B------:R-:W-:Y:S05]  /*abc0*/  @!P0 BREAK B0 ;  /* 0x0000000000008942 */ /* 0x000fea0003800000 */
[----:B------:R-:W-:Y:S05]  /*abd0*/  @P0 BRA `(.L_x_286) ;  /* 0x0000000000240947 */ /* 0x000fea0003800000 */
[----:B------:R-:W-:Y:S05]  /*abe0*/  BRA `(.L_x_10) ;  /* 0x0000002800ac7947 */ /* 0x000fea0003800000 */
.L_x_288:
[----:B------:R-:W-:-:S04]  /*abf0*/  ISETP.NE.U32.AND P0, PT, RZ, UR6, PT ;  /* 0x00000006ff007c0c */ /* 0x000fc8000bf05070 */
[----:B------:R-:W-:-:S13]  /*ac00*/  ISETP.NE.AND.EX P0, PT, RZ, UR7, PT, P0 ;  /* 0x00000007ff007c0c */ /* 0x000fda000bf05300 */
[----:B------:R-:W-:Y:S05]  /*ac10*/  @!P0 BREAK B0 ;  /* 0x0000000000008942 */ /* 0x000fea0003800000 */
[----:B------:R-:W-:Y:S05]  /*ac20*/  @P0 BRA `(.L_x_286) ;  /* 0x0000000000100947 */ /* 0x000fea0003800000 */
[----:B------:R-:W-:Y:S05]  /*ac30*/  BRA `(.L_x_10) ;  /* 0x0000002800987947 */ /* 0x000fea0003800000 */
.L_x_287:
[----:B-----5:R-:W-:-:S13]  /*ac40*/  FSETP.NEU.AND P0, PT, R92, RZ, PT ;  /* 0x000000ff5c00720b */ /* 0x020fda0003f0d000 */
[----:B------:R-:W-:Y:S05]  /*ac50*/  @!P0 BREAK B0 ;  /* 0x0000000000008942 */ /* 0x000fea0003800000 */
[----:B------:R-:W-:Y:S05]  /*ac60*/  @!P0 BRA `(.L_x_10) ;  /* 0x00000028008c8947 */ /* 0x000fea0003800000 */
.L_x_286:
[----:B------:R-:W-:Y:S05]  /*ac70*/  BSYNC B0 ;  /* 0x0000000000007941 */ /* 0x000fea0003800000 */
.L_x_285:
[----:B------:R-:W-:-:S04]  /*ac80*/  LOP3.LUT R18, R18, 0x1, RZ, 0xfc, !PT ;  /* 0x0000000112127812 */ /* 0x000fc800078efcff */
[----:B------:R-:W-:-:S13]  /*ac90*/  ISETP.NE.AND P0, PT, R18, 0x3, PT ;  /* 0x000000031200780c */ /* 0x000fda0003f05270 */
[----:B------:R-:W-:Y:S05]  /*aca0*/  @!P0 BRA `(.L_x_289) ;  /* 0x0000000000048947 */ /* 0x000fea0003800000 */
[----:B------:R-:W-:Y:S01]  /*acb0*/  BPT.TRAP 0x1 ;  /* 0x000000040000795c */ /* 0x000fe20000300000 */
.L_x_289:
[----:B------:R-:W3:Y:S01]  /*acc0*/  S2UR UR5, SR_CgaCtaId ;  /* 0x00000000000579c3 */ /* 0x000ee20000008800 */
[----:B------:R-:W-:Y:S02]  /*acd0*/  UMOV UR4, 0x400 ;  /* 0x0000040000047882 */ /* 0x000fe40000000000 */
[----:B---3--:R-:W-:-:S04]  /*ace0*/  ULEA UR4, UR5, UR4, 0x18 ;  /* 0x0000000405047291 */ /* 0x008fc8000f8ec03f */
[----:B------:R-:W-:-:S04]  /*acf0*/  ULEA UR4, UR40, UR4, 0x3 ;  /* 0x0000000428047291 */ /* 0x000fc8000f8e183f */
[----:B------:R-:W-:-:S04]  /*ad00*/  UIADD3 UR4, UR4, 0x80, URZ ;  /* 0x0000008004047890 */ /* 0x000fc8000fffe03f */
[----:B------:R-:W-:-:S09]  /*ad10*/  UPRMT UR4, UR5, 0x654, UR4 ;  /* 0x0000065405047896 */ /* 0x000fd20008000004 */
[----:B------:R-:W-:Y:S01]  /*ad20*/  SYNCS.ARRIVE.TRANS64.RED.A1T0 RZ, [UR4], RZ ;  /* 0x000000ffffff79a7 */ /* 0x000fe20008100404 */
[----:B------:R-:W-:Y:S05]  /*ad30*/  BRA `(.L_x_10) ;  /* 0x0000002800587947 */ /* 0x000fea0003800000 */
.L_x_9:
[----:B------:R-:W-:Y:S01]  /*ad40*/  ULDC.64 UR4, c[0x0][0x8f8] ;  /* 0x00023e0000047ab9 */ /* 0x000fe20000000a00 */
[----:B------:R-:W-:Y:S01]  /*ad50*/  PRMT R11, RZ, 0x7610, R11 ;  /* 0x00007610ff0b7816 */ /* 0x000fe2000000000b */
[----:B------:R-:W-:Y:S01]  /*ad60*/  IMAD.MOV.U32 R20, RZ, RZ, -0x1 ;  /* 0xffffffffff147424 */ /* 0x000fe200078e00ff */
[----:B------:R-:W-:Y:S02]  /*ad70*/  ISETP.GE.U32.AND P1, PT, R16, UR4, PT ;  /* 0x0000000410007c0c */ /* 0x000fe4000bf26070 */
[----:B------:R-:W-:Y:S02]  /*ad80*/  MOV R7, 0xffffffff ;  /* 0xffffffff00077802 */ /* 0x000fe40000000f00 */
[----:B------:R-:W-:Y:S02]  /*ad90*/  ISETP.GE.U32.AND.EX P1, PT, R17, UR5, PT, P1 ;  /* 0x0000000511007c0c */ /* 0x000fe4000bf26110 */
[----:B------:R-:W-:-:S11]  /*ada0*/  MOV R6, 0xffffffff ;  /* 0xffffffff00067802 */ /* 0x000fd60000000f00 */
[----:B------:R-:W-:Y:S05]  /*adb0*/  @P1 BRA `(.L_x_290) ;  /* 0x00000004005c1947 */ /* 0x000fea0003800000 */
[----:B------:R-:W1:Y:S01]  /*adc0*/  LDC.64 R20, c[0x0][0x8d0] ;  /* 0x00023400ff147b82 */ /* 0x000e620000000a00 */
[----:B------:R-:W-:Y:S01]  /*add0*/  IMAD.MOV.U32 R14, RZ, RZ, R16 ;  /* 0x000000ffff0e7224 */ /* 0x000fe200078e0010 */
[----:B------:R-:W-:-:S06]  /*ade0*/  MOV R15, R17 ;  /* 0x00000011000f7202 */ /* 0x000fcc0000000f00 */
        /* <DEDUP_REMOVED lines=15> */
.L_x_291:
[--C-:B------:R-:W-:Y:S01]  /*aee0*/  SHF.R.U64 R21, R14, R22, R15.reuse ;  /* 0x000000160e157219 */ /* 0x100fe2000000120f */
[----:B------:R-:W1:Y:S01]  /*aef0*/  LDC.64 R30, c[0x0][0x8e8] ;  /* 0x00023a00ff1e7b82 */ /* 0x000e620000000a00 */
[----:B------:R-:W-:Y:S01]  /*af00*/  I2FP.F32.U32 R7, R8 ;  /* 0x0000000800077245 */ /* 0x000fe20000201000 */
[----:B------:R-:W-:Y:S01]  /*af10*/  ULDC UR4, c[0x0][0x150] ;  /* 0x0000540000047ab9 */ /* 0x000fe20000000800 */
[----:B------:R-:W-:Y:S02]  /*af20*/  SHF.R.U32.HI R6, RZ, R22, R15 ;  /* 0x00000016ff067219 */ /* 0x000fe4000001160f */
[----:B------:R-:W-:Y:S01]  /*af30*/  IADD3 R9, P1, RZ, -R21, RZ ;  /* 0x80000015ff097210 */ /* 0x000fe20007f3e0ff */
[----:B------:R-:W-:Y:S01]  /*af40*/  FMUL R13, R7, UR4 ;  /* 0x00000004070d7c20 */ /* 0x000fe20008400000 */
[----:B------:R-:W-:Y:S01]  /*af50*/  ULDC UR4, c[0x0][0x154] ;  /* 0x0000550000047ab9 */ /* 0x000fe20000000800 */
[----:B------:R-:W2:Y:S01]  /*af60*/  LDC R20, c[0x0][0x8c0] ;  /* 0x00023000ff147b82 */ /* 0x000ea20000000800 */
[----:B------:R-:W-:Y:S01]  /*af70*/  IADD3.X R11, RZ, ~R6, RZ, P1, !PT ;  /* 0x80000006ff0b7210 */ /* 0x000fe20000ffe4ff */
[----:B------:R-:W-:-:S02]  /*af80*/  IMAD.WIDE.U32 R6, R9, R24, R16 ;  /* 0x0000001809067225 */ /* 0x000fc400078e0010 */
[----:B------:R-:W3:Y:S02]  /*af90*/  F2I.U32.TRUNC.NTZ R13, R13 ;  /* 0x0000000d000d7305 */ /* 0x000ee4000020f000 */
[----:B------:R-:W-:Y:S02]  /*afa0*/  IMAD R12, R11, R24, RZ ;  /* 0x000000180b0c7224 */ /* 0x000fe400078e02ff */
[----:B------:R-:W4:Y:S02]  /*afb0*/  LDC R15, c[0x0][0x144] ;  /* 0x00005100ff0f7b82 */ /* 0x000f240000000800 */
[----:B------:R-:W-:Y:S01]  /*afc0*/  IMAD R9, R9, R25, R12 ;  /* 0x0000001909097224 */ /* 0x000fe200078e020c */
[----:B------:R-:W-:-:S03]  /*afd0*/  MOV R12, 0xffffffff ;  /* 0xffffffff000c7802 */ /* 0x000fc60000000f00 */
[----:B------:R-:W-:Y:S01]  /*afe0*/  IMAD.IADD R7, R7, 0x1, R9 ;  /* 0x0000000107077824 */ /* 0x000fe200078e0209 */
[----:B------:R-:W-:Y:S01]  /*aff0*/  I2FP.F32.U32 R9, R10 ;  /* 0x0000000a00097245 */ /* 0x000fe20000201000 */
[----:B------:R-:W5:Y:S01]  /*b000*/  LDC R22, c[0x0][0x8b0] ;  /* 0x00022c00ff167b82 */ /* 0x000f620000000800 */
[----:B-1----:R-:W-:-:S03]  /*b010*/  ISETP.NE.U32.AND P1, PT, R30, RZ, PT ;  /* 0x000000ff1e00720c */ /* 0x002fc60003f25070 */
[----:B------:R-:W-:Y:S01]  /*b020*/  FMUL R9, R9, UR4 ;  /* 0x0000000409097c20 */ /* 0x000fe20008400000 */
[----:B------:R-:W-:-:S03]  /*b030*/  ISETP.NE.AND.EX P1, PT, R31, RZ, PT, P1 ;  /* 0x000000ff1f00720c */ /* 0x000fc60003f25310 */
[----:B------:R-:W1:Y:S01]  /*b040*/  LDC R11, c[0x0][0x900] ;  /* 0x00024000ff0b7b82 */ /* 0x000e620000000800 */
[-CC-:B--2---:R-:W-:Y:S02]  /*b050*/  SHF.R.U64 R14, R6, R20.reuse, R7.reuse ;  /* 0x00000014060e7219 */ /* 0x184fe40000001207 */
[----:B---3--:R-:W-:Y:S02]  /*b060*/  IADD3 R6, -R13, RZ, RZ ;  /* 0x000000ff0d067210 */ /* 0x008fe40007ffe1ff */
[----:B------:R-:W-:Y:S02]  /*b070*/  SHF.R.U32.HI R7, RZ, R20, R7 ;  /* 0x00000014ff077219 */ /* 0x000fe40000011607 */
[----:B------:R2:W3:Y:S01]  /*b080*/  F2I.U32.TRUNC.NTZ R20, R9 ;  /* 0x0000000900147305 */ /* 0x0004e2000020f000 */
[----:B------:R-:W2:Y:S01]  /*b090*/  LDC R27, c[0x0][0x148] ;  /* 0x00005200ff1b7b82 */ /* 0x000ea20000000800 */
[----:B----4-:R-:W-:Y:S02]  /*b0a0*/  IMAD R29, R15, R6, R8 ;  /* 0x000000060f1d7224 */ /* 0x010fe400078e0208 */
[----:B------:R-:W-:-:S05]  /*b0b0*/  IMAD.MOV.U32 R8, RZ, RZ, 0x1 ;  /* 0x00000001ff087424 */ /* 0x000fca00078e00ff */
[----:B------:R-:W4:Y:S01]  /*b0c0*/  LDC R24, c[0x0][0x8a8] ;  /* 0x00022a00ff187b82 */ /* 0x000f220000000800 */
[-CC-:B-----5:R-:W-:Y:S02]  /*b0d0*/  SHF.R.U64 R23, R14, R22.reuse, R7.reuse ;  /* 0x000000160e177219 */ /* 0x1a0fe40000001207 */
[----:B------:R-:W-:-:S05]  /*b0e0*/  SHF.R.U32.HI R6, RZ, R22, R7 ;  /* 0x00000016ff067219 */ /* 0x000fca0000011607 */
[----:B------:R-:W2:Y:S01]  /*b0f0*/  LDC R26, c[0x0][0x8f0] ;  /* 0x00023c00ff1a7b82 */ /* 0x000ea20000000800 */
[-C--:B-1----:R-:W-:Y:S02]  /*b100*/  SHF.L.U32 R12, R12, R11.reuse, RZ ;  /* 0x0000000b0c0c7219 */ /* 0x082fe400000006ff */
[-CC-:B------:R-:W-:Y:S02]  /*b110*/  SHF.R.U64 R25, R23, R11.reuse, R6.reuse ;  /* 0x0000000b17197219 */ /* 0x180fe40000001206 */
[-C--:B------:R-:W-:Y:S02]  /*b120*/  SHF.R.U32.HI R7, RZ, R11.reuse, R6 ;  /* 0x0000000bff077219 */ /* 0x080fe40000011606 */
[----:B------:R-:W-:Y:S01]  /*b130*/  SHF.L.U32 R22, R8, R11, RZ ;  /* 0x0000000b08167219 */ /* 0x000fe200000006ff */
[----:B------:R-:W1:Y:S01]  /*b140*/  LDC R28, c[0x0][0x8e0] ;  /* 0x00023800ff1c7b82 */ /* 0x000e620000000800 */
[----:B------:R-:W-:Y:S02]  /*b150*/  LOP3.LUT R32, RZ, R12, RZ, 0x33, !PT ;  /* 0x0000000cff207212 */ /* 0x000fe400078e33ff */
[----:B------:R-:W-:-:S05]  /*b160*/  MOV R6, R25 ;  /* 0x0000001900067202 */ /* 0x000fca0000000f00 */
[----:B------:R-:W1:Y:S01]  /*b170*/  LDC R33, c[0x0][0x8b8] ;  /* 0x00022e00ff217b82 */ /* 0x000e620000000800 */
[----:B---34-:R-:W-:Y:S05]  /*b180*/  @!P1 BRA `(.L_x_292) ;  /* 0x0000000000289947 */ /* 0x018fea0003800000 */
[----:B------:R-:W3:Y:S02]  /*b190*/  LDC R6, c[0x0][0x8f4] ;  /* 0x00023d00ff067b82 */ /* 0x000ee40000000800 */
[----:B---3--:R-:W-:-:S04]  /*b1a0*/  IADD3 R11, P1, R25, R6, RZ ;  /* 0x00000006190b7210 */ /* 0x008fc80007f3e0ff */
[----:B------:R-:W-:-:S05]  /*b1b0*/  IADD3.X R15, RZ, R7, RZ, P1, !PT ;  /* 0x00000007ff0f7210 */ /* 0x000fca0000ffe4ff */
[----:B------:R-:W-:-:S04]  /*b1c0*/  IMAD.WIDE.U32 R6, R15, R30, RZ ;  /* 0x0000001e0f067225 */ /* 0x000fc800078e00ff */
[----:B--2---:R-:W-:-:S04]  /*b1d0*/  IMAD.WIDE.U32 R8, P1, R11, R31, R6 ;  /* 0x0000001f0b087225 */ /* 0x004fc80007820006 */
[----:B------:R-:W-:Y:S01]  /*b1e0*/  IMAD.WIDE.U32 R6, R11, R30, RZ ;  /* 0x0000001e0b067225 */ /* 0x000fe200078e00ff */
[----:B------:R-:W-:-:S03]  /*b1f0*/  MOV R12, R9 ;  /* 0x00000009000c7202 */ /* 0x000fc60000000f00 */
[----:B------:R-:W-:Y:S01]  /*b200*/  IMAD.X R13, RZ, RZ, RZ, P1 ;  /* 0x000000ffff0d7224 */ /* 0x000fe200008e06ff */
[----:B------:R-:W-:-:S05]  /*b210*/  IADD3 RZ, P1, R7, R8, RZ ;  /* 0x0000000807ff7210 */ /* 0x000fca0007f3e0ff */
[----:B------:R-:W-:-:S08]  /*b220*/  IMAD.WIDE.U32.X R6, R15, R31, R12, P1 ;  /* 0x0000001f0f067225 */ /* 0x000fd000008e040c */
.L_x_292:
[----:B------:R-:W-:Y:S01]  /*b230*/  ISETP.NE.AND P1, PT, R2, 0x1, PT ;  /* 0x000000010200780c */ /* 0x000fe20003f25270 */
[----:B--2---:R-:W-:Y:S01]  /*b240*/  VIADD R9, R24, 0xffffffff ;  /* 0xffffffff18097836 */ /* 0x004fe20000000000 */
[----:B------:R-:W-:Y:S02]  /*b250*/  SHF.R.U64 R7, R6, R26, R7 ;  /* 0x0000001a06077219 */ /* 0x000fe40000001207 */
[----:B------:R-:W-:Y:S02]  /*b260*/  IADD3 R20, -R20, RZ, RZ ;  /* 0x000000ff14147210 */ /* 0x000fe40007ffe1ff */
[----:B------:R-:W-:Y:S02]  /*b270*/  LOP3.LUT R6, R23, R32, RZ, 0xc0, !PT ;  /* 0x0000002017067212 */ /* 0x000fe400078ec0ff */
[----:B------:R-:W-:Y:S02]  /*b280*/  IADD3 R8, -R7, RZ, RZ ;  /* 0x000000ff07087210 */ /* 0x000fe40007ffe1ff */
[----:B------:R-:W-:-:S02]  /*b290*/  LOP3.LUT R9, R14, R9, RZ, 0xc0, !PT ;  /* 0x000000090e097212 */ /* 0x000fc400078ec0ff */
[----:B------:R-:W-:Y:S01]  /*b2a0*/  MOV R11, 0x1 ;  /* 0x00000001000b7802 */ /* 0x000fe20000000f00 */
[----:B------:R-:W-:Y:S02]  /*b2b0*/  @P1 IMAD R29, R27, R20, R10 ;  /* 0x000000141b1d1224 */ /* 0x000fe400078e020a */
[----:B------:R-:W-:Y:S02]  /*b2c0*/  IMAD R20, R22, R7, R6 ;  /* 0x0000000716147224 */ /* 0x000fe400078e0206 */
[----:B-1----:R-:W-:Y:S02]  /*b2d0*/  IMAD R6, R8, R28, R25 ;  /* 0x0000001c08067224 */ /* 0x002fe400078e0219 */
[----:B------:R-:W-:Y:S02]  /*b2e0*/  IMAD R20, R20, R33, R29 ;  /* 0x0000002114147224 */ /* 0x000fe400078e021d */
[----:B------:R-:W-:Y:S02]  /*b2f0*/  IMAD R9, R6, R24, R9 ;  /* 0x0000001806097224 */ /* 0x000fe400078e0209 */
[----:B------:R-:W-:-:S03]  /*b300*/  IMAD.MOV.U32 R6, RZ, RZ, R21 ;  /* 0x000000ffff067224 */ /* 0x000fc600078e0015 */
[----:B------:R-:W-:Y:S02]  /*b310*/  SEL R7, R9, R20, !P1 ;  /* 0x0000001409077207 */ /* 0x000fe40004800000 */
[----:B------:R-:W-:-:S07]  /*b320*/  SEL R20, R20, R9, !P1 ;  /* 0x0000000914147207 */ /* 0x000fce0004800000 */
.L_x_290:
[----:B------:R-:W-:-:S08]  /*b330*/  NOP ;  /* 0x0000000000007918 */ /* 0x000fd00000000000 */
[----:B------:R-:W1:-:S00]  /*b340*/  USETMAXREG.DEALLOC.CTAPOOL 0x28 ;  /* 0x00000028000079c8 */ /* 0x000e4000080e0500 */
[----:B-1----:R-:W-:-:S13]  /*b350*/  ISETP.NE.AND P1, PT, R0, 0x1, PT ;  /* 0x000000010000780c */ /* 0x002fda0003f25270 */
[----:B------:R-:W-:Y:S05]  /*b360*/  @!P1 BRA `(.L_x_10) ;  /* 0x0000002000cc9947 */ /* 0x000fea0003800000 */
[----:B------:R-:W-:Y:S05]  /*b370*/  @!P4 BRA `(.L_x_293) ;  /* 0x0000001000acc947 */ /* 0x000fea0003800000 */
[----:B------:R-:W-:-:S13]  /*b380*/  ISETP.NE.OR P0, PT, R0, 0x2, P0 ;  /* 0x000000020000780c */ /* 0x000fda0000705670 */
[----:B------:R-:W-:Y:S05]  /*b390*/  @P0 BRA `(.L_x_10) ;  /* 0x0000002000c00947 */ /* 0x000fea0003800000 */
[----:B------:R-:W-:-:S13]  /*b3a0*/  LOP3.LUT P1, RZ, R11, 0xff, RZ, 0xc0, !PT ;  /* 0x000000ff0bff7812 */ /* 0x000fda000782c0ff */
[----:B------:R-:W-:Y:S05]  /*b3b0*/  @!P1 BRA `(.L_x_294) ;  /* 0x0000000000189947 */ /* 0x000fea0003800000 */
[----:B------:R-:W-:Y:S01]  /*b3c0*/  UMOV UR4, 0x400 ;  /* 0x0000040000047882 */ /* 0x000fe20000000000 */
[----:B------:R-:W-:Y:S01]  /*b3d0*/  MOV R0, RZ ;  /* 0x000000ff00007202 */ /* 0x000fe20000000f00 */
[----:B------:R-:W-:-:S03]  /*b3e0*/  ULEA UR4, UR36, UR4, 0x18 ;  /* 0x0000000424047291 */ /* 0x000fc6000f8ec03f */
[----:B------:R-:W-:-:S06]  /*b3f0*/  SHF.L.U32 R0, R0, 0x1f, RZ ;  /* 0x0000001f00007819 */ /* 0x000fcc00000006ff */
[----:B------:R-:W1:Y:S02]  /*b400*/  SYNCS.PHASECHK.TRANS64.TRYWAIT P0, [UR4+0xa8], R0 ;  /* 0x0000a800ff0075a7 */ /* 0x000e640008000144 */
[----:B-1----:R-:W-:Y:S05]  /*b410*/  @!P0 BRA `(.L_x_295) ;  /* 0x0000002400288947 */ /* 0x002fea0003800000 */
.L_x_294:
[----:B-1----:R-:W-:Y:S01]  /*b420*/  PRMT R0, RZ, 0x7610, R0 ;  /* 0x00007610ff007816 */ /* 0x002fe20000000000 */
[----:B------:R-:W-:Y:S06]  /*b430*/  @P3 BRA `(.L_x_296) ;  /* 0x0000000000243947 */ /* 0x000fec0003800000 */
[----:B------:R-:W-:Y:S02]  /*b440*/  ULDC.64 UR4, c[0x0][0x588] ;  /* 0x0001620000047ab9 */ /* 0x000fe40000000a00 */
[----:B------:R-:W-:-:S04]  /*b450*/  ISETP.NE.U32.AND P0, PT, RZ, UR4, PT ;  /* 0x00000004ff007c0c */ /* 0x000fc8000bf05070 */
[----:B------:R-:W-:-:S13]  /*b460*/  ISETP.NE.AND.EX P0, PT, RZ, UR5, PT, P0 ;  /* 0x00000005ff007c0c */ /* 0x000fda000bf05300 */
[----:B------:R-:W-:Y:S05]  /*b470*/  @!P0 BRA `(.L_x_297) ;  /* 0x00000000000c8947 */ /* 0x000fea0003800000 */
[----:B------:R1:W5:Y:S01]  /*b480*/  LDG.E R3, desc[UR52][R4.64] ;  /* 0x0000003404037981 */ /* 0x000362000c1e1900 */
[----:B------:R-:W-:Y:S01]  /*b490*/  MOV R0, 0x1 ;  /* 0x0000000100007802 */ /* 0x000fe20000000f00 */
[----:B------:R-:W-:Y:S06]  /*b4a0*/  BRA `(.L_x_296) ;  /* 0x0000000000087947 */ /* 0x000fec0003800000 */
.L_x_297:
[----:B------:R-:W2:Y:S01]  /*b4b0*/  LDC R3, c[0x0][0x580] ;  /* 0x00016000ff037b82 */ /* 0x000ea20000000800 */
[----:B------:R-:W-:-:S07]  /*b4c0*/  IMAD.MOV.U32 R0, RZ, RZ, 0x1 ;  /* 0x00000001ff007424 */ /* 0x000fce00078e00ff */
.L_x_296:
[----:B------:R-:W-:Y:S01]  /*b4d0*/  MOV R8, 0x1 ;  /* 0x0000000100087802 */ /* 0x000fe20000000f00 */
[----:B------:R-:W-:Y:S06]  /*b4e0*/  @!P1 BRA `(.L_x_298) ;  /* 0x0000000c00e09947 */ /* 0x000fec0003800000 */
[----:B------:R-:W3:Y:S01]  /*b4f0*/  LDC R9, c[0x0][0x900] ;  /* 0x00024000ff097b82 */ /* 0x000ee20000000800 */
[----:B-1----:R-:W-:Y:S01]  /*b500*/  MOV R4, 0xffffffff ;  /* 0xffffffff00047802 */ /* 0x002fe20000000f00 */
[----:B------:R-:W-:Y:S01]  /*b510*/  IMAD.MOV.U32 R8, RZ, RZ, 0x1 ;  /* 0x00000001ff087424 */ /* 0x000fe200078e00ff */
[----:B------:R-:W-:Y:S01]  /*b520*/  LOP3.LUT R10, R18, 0x2, RZ, 0xfc, !PT ;  /* 0x00000002120a7812 */ /* 0x000fe200078efcff */
[----:B------:R-:W-:Y:S01]  /*b530*/  ULDC.64 UR6, c[0x0][0x198] ;  /* 0x0000660000067ab9 */ /* 0x000fe20000000a00 */
[----:B------:R-:W-:Y:S01]  /*b540*/  ULDC.64 UR14, c[0x0][0x588] ;  /* 0x00016200000e7ab9 */ /* 0x000fe20000000a00 */
[----:B------:R-:W-:Y:S01]  /*b550*/  ULDC.64 UR22, c[0x0][0x590] ;  /* 0x0001640000167ab9 */ /* 0x000fe20000000a00 */
[----:B------:R-:W-:Y:S01]  /*b560*/  ULDC.64 UR24, c[0x0][0x8f8] ;  /* 0x00023e0000187ab9 */ /* 0x000fe20000000a00 */
[----:B------:R-:W1:Y:S01]  /*b570*/  LDC R11, c[0x0][0x8a8] ;  /* 0x00022a00ff0b7b82 */ /* 0x000e620000000800 */
[-C--:B---3--:R-:W-:Y:S02]  /*b580*/  SHF.L.U32 R4, R4, R9.reuse, RZ ;  /* 0x0000000904047219 */ /* 0x088fe400000006ff */
[----:B------:R-:W-:-:S02]  /*b590*/  SHF.L.U32 R9, R8, R9, RZ ;  /* 0x0000000908097219 */ /* 0x000fc400000006ff */
[----:B------:R-:W-:Y:S02]  /*b5a0*/  MOV R8, 0x1 ;  /* 0x0000000100087802 */ /* 0x000fe40000000f00 */
[----:B------:R-:W-:Y:S02]  /*b5b0*/  LOP3.LUT R12, RZ, R4, RZ, 0x33, !PT ;  /* 0x00000004ff0c7212 */ /* 0x000fe400078e33ff */
[----:B-1----:R-:W-:-:S07]  /*b5c0*/  IADD3 R11, R11, -0x1, RZ ;  /* 0xffffffff0b0b7810 */ /* 0x002fce0007ffe0ff */
.L_x_330:
[----:B------:R-:W-:Y:S02]  /*b5d0*/  ISETP.NE.U32.AND P0, PT, RZ, UR22, PT ;  /* 0x00000016ff007c0c */ /* 0x000fe4000bf05070 */
[----:B------:R-:W-:Y:S02]  /*b5e0*/  R2UR UR19, R20 ;  /* 0x00000000141372ca */ /* 0x000fe400000e0000 */
[----:B------:R-:W-:Y:S02]  /*b5f0*/  R2UR UR18, R7 ;  /* 0x00000000071272ca */ /* 0x000fe400000e0000 */
[----:B------:R-:W-:-:S09]  /*b600*/  ISETP.NE.AND.EX P0, PT, RZ, UR23, PT, P0 ;  /* 0x00000017ff007c0c */ /* 0x000fd2000bf05300 */
[----:B------:R-:W-:Y:S02]  /*b610*/  USHF.L.U32 UR19, UR19, 0x7, URZ ;  /* 0x0000000713137899 */ /* 0x000fe4000800063f */
[----:B------:R-:W-:Y:S02]  /*b620*/  USHF.L.U32 UR18, UR18, 0x7, URZ ;  /* 0x0000000712127899 */ /* 0x000fe4000800063f */
[----:B--234-:R-:W-:Y:S10]  /*b630*/  @!P0 BRA `(.L_x_299) ;  /* 0x00000000002c8947 */ /* 0x01cff40003800000 */
[----:B------:R-:W-:-:S04]  /*b640*/  ISETP.NE.U32.AND P1, PT, RZ, UR14, PT ;  /* 0x0000000eff007c0c */ /* 0x000fc8000bf25070 */
[----:B------:R-:W-:-:S13]  /*b650*/  ISETP.NE.AND.EX P1, PT, RZ, UR15, PT, P1 ;  /* 0x0000000fff007c0c */ /* 0x000fda000bf25310 */
[----:B------:R-:W-:Y:S05]  /*b660*/  @!P1 BRA `(.L_x_300) ;  /* 0x0000000000189947 */ /* 0x000fea0003800000 */
[----:B------:R-:W1:Y:S01]  /*b670*/  LDC.64 R4, c[0x0][0x588] ;  /* 0x00016200ff047b82 */ /* 0x000e620000000a00 */
[----:B--2--5:R-:W-:-:S04]  /*b680*/  IMAD R3, R6, UR22, RZ ;  /* 0x0000001606037c24 */ /* 0x024fc8000f8e02ff */
[----:B-1----:R-:W-:-:S05]  /*b690*/  IMAD.WIDE R4, R3, 0x4, R4 ;  /* 0x0000000403047825 */ /* 0x002fca00078e0204 */
[----:B------:R3:W5:Y:S01]  /*b6a0*/  LDG.E R3, desc[UR52][R4.64] ;  /* 0x0000003404037981 */ /* 0x000762000c1e1900 */
[----:B------:R-:W-:Y:S01]  /*b6b0*/  IMAD.MOV.U32 R0, RZ, RZ, 0x1 ;  /* 0x00000001ff007424 */ /* 0x000fe200078e00ff */
[----:B------:R-:W-:Y:S06]  /*b6c0*/  BRA `(.L_x_299) ;  /* 0x0000000000087947 */ /* 0x000fec0003800000 */
.L_x_300:
[----:B--2--5:R-:W1:Y:S01]  /*b6d0*/  LDC R3, c[0x0][0x580] ;  /* 0x00016000ff037b82 */ /* 0x024e620000000800 */
[----:B------:R-:W-:-:S07]  /*b6e0*/  MOV R0, 0x1 ;  /* 0x0000000100007802 */ /* 0x000fce0000000f00 */
.L_x_299:
[----:B------:R-:W-:Y:S05]  /*b6f0*/  @!P0 BRA `(.L_x_301) ;  /* 0x00000000001c8947 */ /* 0x000fea0003800000 */
[----:B------:R-:W-:-:S13]  /*b700*/  LOP3.LUT P2, RZ, R0, 0xff, RZ, 0xc0, !PT ;  /* 0x000000ff00ff7812 */ /* 0x000fda000784c0ff */
[----:B---3--:R-:W3:Y:S02]  /*b710*/  @!P2 LDC.64 R4, c[0x0][0x588] ;  /* 0x00016200ff04ab82 */ /* 0x008ee40000000a00 */
[----:B---3--:R-:W-:-:S04]  /*b720*/  @!P2 ISETP.NE.U32.AND P0, PT, R4, RZ, PT ;  /* 0x000000ff0400a20c */ /* 0x008fc80003f05070 */
[----:B------:R-:W-:Y:S02]  /*b730*/  @!P2 ISETP.NE.AND.EX P1, PT, R5, RZ, PT, P0 ;  /* 0x000000ff0500a20c */ /* 0x000fe40003f25300 */
[----:B-12--5:R-:W-:Y:S02]  /*b740*/  @P2 FSETP.EQ.AND P0, PT, R3, RZ, PT ;  /* 0x000000ff0300220b */ /* 0x026fe40003f02000 */
[----:B------:R-:W-:Y:S01]  /*b750*/  @!P2 PLOP3.LUT P0, PT, P1, PT, PT, 0x8, 0x0 ;  /* 0x000000000000a81c */ /* 0x000fe20000f0e170 */
[----:B------:R-:W-:-:S12]  /*b760*/  BRA `(.L_x_302) ;  /* 0x0000000000047947 */ /* 0x000fd80003800000 */
.L_x_301:
[----:B-12--5:R-:W-:-:S13]  /*b770*/  FSETP.EQ.AND P0, PT, R3, RZ, PT ;  /* 0x000000ff0300720b */ /* 0x026fda0003f02000 */
.L_x_302:
[----:B------:R-:W-:Y:S02]  /*b780*/  ISETP.NE.AND P2, PT, R10, 0x3, PT ;  /* 0x000000030a00780c */ /* 0x000fe40003f45270 */
[----:B------:R-:W-:-:S04]  /*b790*/  ELECT P1, URZ, PT ;  /* 0x00000000003f782f */ /* 0x000fc80003820000 */
[----:B------:R-:W-:-:S07]  /*b7a0*/  PLOP3.LUT P0, PT, P1, P0, PT, 0x20, 0x0 ;  /* 0x000000000000781c */ /* 0x000fce0000f00470 */
[----:B------:R-:W-:Y:S06]  /*b7b0*/  @!P2 BRA `(.L_x_303) ;  /* 0x000000000004a947 */ /* 0x000fec0003800000 */
[----:B------:R-:W-:Y:S01]  /*b7c0*/  BPT.TRAP 0x1 ;  /* 0x000000040000795c */ /* 0x000fe20000300000 */
.L_x_303:
[----:B------:R-:W1:Y:S01]  /*b7d0*/  S2UR UR36, SR_CgaCtaId ;  /* 0x00000000002479c3 */ /* 0x000e620000008800 */
[----:B------:R-:W-:Y:S01]  /*b7e0*/  UMOV UR4, 0x400 ;  /* 0x0000040000047882 */ /* 0x000fe20000000000 */
[----:B---3--:R-:W-:Y:S01]  /*b7f0*/  SHF.L.U32 R4, R8, 0x1f, RZ ;  /* 0x0000001f08047819 */ /* 0x008fe200000006ff */
[----:B-1----:R-:W-:-:S09]  /*b800*/  ULEA UR5, UR36, UR4, 0x18 ;  /* 0x0000000424057291 */ /* 0x002fd2000f8ec03f */
[----:B------:R-:W1:Y:S02]  /*b810*/  SYNCS.PHASECHK.TRANS64.TRYWAIT P1, [UR5+0x80], R4 ;  /* 0x00008004ff0075a7 */ /* 0x000e640008020145 */
[----:B-1----:R-:W-:Y:S05]  /*b820*/  @!P1 BRA `(.L_x_304) ;  /* 0x00000020003c9947 */ /* 0x002fea0003800000 */
.L_x_364:
[----:B------:R-:W-:Y:S04]  /*b830*/  BSSY B0, `(.L_x_305) ;  /* 0x000000e000007945 */ /* 0x000fe80003800000 */
[----:B------:R-:W-:Y:S05]  /*b840*/  @!P0 BRA `(.L_x_306) ;  /* 0x0000000000308947 */ /* 0x000fea0003800000 */
[----:B------:R-:W-:Y:S01]  /*b850*/  R2UR UR20, R6 ;  /* 0x00000000061472ca */ /* 0x000fe200000e0000 */
[----:B------:R-:W-:Y:S02]  /*b860*/  UIADD3 UR8, UP0, UR6, 0x3f0, URZ ;  /* 0x000003f006087890 */ /* 0x000fe4000ff1e03f */
[----:B------:R-:W-:Y:S02]  /*b870*/  UIADD3 UR16, UR5, 0x200, URZ ;  /* 0x0000020005107890 */ /* 0x000fe4000fffe03f */
[----:B------:R-:W-:Y:S02]  /*b880*/  UIADD3 UR17, UR5, 0x60, URZ ;  /* 0x0000006005117890 */ /* 0x000fe4000fffe03f */
[----:B------:R-:W-:Y:S01]  /*b890*/  UIADD3.X UR9, URZ, UR7, URZ, UP0, !UPT ;  /* 0x000000073f097290 */ /* 0x000fe200087fe43f */
[----:B------:R-:W-:Y:S01]  /*b8a0*/  UMOV UR10, 0x0 ;  /* 0x00000000000a7882 */ /* 0x000fe20000000000 */
[----:B------:R-:W-:-:S07]  /*b8b0*/  UMOV UR11, 0x10000000 ;  /* 0x10000000000b7882 */ /* 0x000fce0000000000 */
[----:B------:R2:W-:Y:S02]  /*b8c0*/  UTMALDG.3D [UR16], [UR8], desc[UR10] ;  /* 0x00000a10080075b4 */ /* 0x0005e40008011000 */
[----:B--2---:R-:W-:Y:S05]  /*b8d0*/  @!P2 BRA `(.L_x_307) ;  /* 0x000000000004a947 */ /* 0x004fea0003800000 */
[----:B------:R-:W-:Y:S01]  /*b8e0*/  BPT.TRAP 0x1 ;  /* 0x000000040000795c */ /* 0x000fe20000300000 */
.L_x_307:
[----:B-1----:R-:W1:Y:S02]  /*b8f0*/  LDC R5, c[0x0][0x800] ;  /* 0x00020000ff057b82 */ /* 0x002e640000000800 */
[----:B-1----:R2:W-:Y:S02]  /*b900*/  SYNCS.ARRIVE.TRANS64.RED.A0TR RZ, [UR5+0x60], R5 ;  /* 0x00006005ffff79a7 */ /* 0x0025e40008300405 */
.L_x_306:
[----:B------:R-:W-:Y:S05]  /*b910*/  BSYNC B0 ;  /* 0x0000000000007941 */ /* 0x000fea0003800000 */
.L_x_305:
[----:B------:R-:W-:Y:S05]  /*b920*/  @!P2 BRA `(.L_x_308) ;  /* 0x000000000004a947 */ /* 0x000fea0003800000 */
[----:B------:R-:W-:Y:S01]  /*b930*/  BPT.TRAP 0x1 ;  /* 0x000000040000795c */ /* 0x000fe20000300000 */
.L_x_308:
[----:B------:R-:W-:-:S04]  /*b940*/  UIADD3 UR4, UR5, 0x60, URZ ;  /* 0x0000006005047890 */ /* 0x000fc8000fffe03f */
[----:B------:R-:W-:-:S09]  /*b950*/  UPRMT UR4, UR36, 0x654, UR4 ;  /* 0x0000065424047896 */ /* 0x000fd20008000004 */
[----:B------:R-:W-:Y:S01]  /*b960*/  SYNCS.ARRIVE.TRANS64.RED.A1T0 RZ, [UR4], RZ ;  /* 0x000000ffffff79a7 */ /* 0x000fe20008100404 */
[----:B------:R-:W-:Y:S05]  /*b970*/  @!P2 BRA `(.L_x_309) ;  /* 0x000000000004a947 */ /* 0x000fea0003800000 */
[----:B------:R-:W-:Y:S01]  /*b980*/  BPT.TRAP 0x1 ;  /* 0x000000040000795c */ /* 0x000fe20000300000 */
.L_x_309:
[----:B------:R-:W3:Y:S02]  /*b990*/  SYNCS.PHASECHK.TRANS64.TRYWAIT P1, [UR5+0x88], R4 ;  /* 0x00008804ff0075a7 */ /* 0x000ee40008020145 */
[----:B---3--:R-:W-:Y:S05]  /*b9a0*/  @!P1 BRA `(.L_x_310) ;  /* 0x0000001c00f49947 */ /* 0x008fea0003800000 */
.L_x_365:
[----:B------:R-:W-:Y:S04]  /*b9b0*/  BSSY B0, `(.L_x_311) ;  /* 0x0000010000007945 */ /* 0x000fe80003800000 */
[----:B------:R-:W-:Y:S05]  /*b9c0*/  @!P0 BRA `(.L_x_312) ;  /* 0x0000000000388947 */ /* 0x000fea0003800000 */
[----:B------:R-:W-:Y:S01]  /*b9d0*/  UIADD3 UR16, UP0, UR6, 0x3f0, URZ ;  /* 0x000003f006107890 */ /* 0x000fe2000ff1e03f */
[----:B------:R-:W-:Y:S01]  /*b9e0*/  R2UR UR12, R6 ;  /* 0x00000000060c72ca */ /* 0x000fe200000e0000 */
[----:B------:R-:W-:Y:S02]  /*b9f0*/  UIADD3 UR10, UR18, 0x20, URZ ;  /* 0x00000020120a7890 */ /* 0x000fe4000fffe03f */
[----:B------:R-:W-:Y:S02]  /*ba00*/  UIADD3 UR8, UR5, 0x2200, URZ ;  /* 0x0000220005087890 */ /* 0x000fe4000fffe03f */
[----:B------:R-:W-:Y:S02]  /*ba10*/  UIADD3 UR9, UR5, 0x68, URZ ;  /* 0x0000006805097890 */ /* 0x000fe4000fffe03f */
[----:B------:R-:W-:Y:S01]  /*ba20*/  UIADD3.X UR17, URZ, UR7, URZ, UP0, !UPT ;  /* 0x000000073f117290 */ /* 0x000fe200087fe43f */
[----:B------:R-:W-:Y:S01]  /*ba30*/  UMOV UR20, 0x0 ;  /* 0x0000000000147882 */ /* 0x000fe20000000000 */
[----:B------:R-:W-:Y:S01]  /*ba40*/  UMOV UR21, 0x10000000 ;  /* 0x1000000000157882 */ /* 0x000fe20000000000 */
[----:B------:R-:W-:-:S06]  /*ba50*/  UMOV UR11, UR19 ;  /* 0x00000013000b7c82 */ /* 0x000fcc0008000000 */
[----:B------:R3:W-:Y:S02]  /*ba60*/  UTMALDG.3D [UR8], [UR16], desc[UR20] ;  /* 0x00001408100075b4 */ /* 0x0007e40008011000 */
[----:B---3--:R-:W-:Y:S05]  /*ba70*/  @!P2 BRA `(.L_x_313) ;  /* 0x000000000004a947 */ /* 0x008fea0003800000 */
[----:B------:R-:W-:Y:S01]  /*ba80*/  BPT.TRAP 0x1 ;  /* 0x000000040000795c */ /* 0x000fe20000300000 */
.L_x_313:
[----:B-12---:R-:W1:Y:S02]  /*ba90*/  LDC R5, c[0x0][0x800] ;  /* 0x00020000ff057b82 */ /* 0x006e640000000800 */
[----:B-1----:R3:W-:Y:S02]  /*baa0*/  SYNCS.ARRIVE.TRANS64.RED.A0TR RZ, [UR5+0x68], R5 ;  /* 0x00006805ffff79a7 */ /* 0x0027e40008300405 */
.L_x_312:
[----:B------:R-:W-:Y:S05]  /*bab0*/  BSYNC B0 ;  /* 0x0000000000007941 */ /* 0x000fea0003800000 */
.L_x_311:
[----:B------:R-:W-:Y:S05]  /*bac0*/  @!P2 BRA `(.L_x_314) ;  /* 0x000000000004a947 */ /* 0x000fea0003800000 */
[----:B------:R-:W-:Y:S01]  /*bad0*/  BPT.TRAP 0x1 ;  /* 0x000000040000795c */ /* 0x000fe20000300000 */
.L_x_314:
[----:B------:R-:W-:-:S04]  /*bae0*/  UIADD3 UR4, UR5, 0x68, URZ ;  /* 0x0000006805047890 */ /* 0x000fc8000fffe03f */
[----:B------:R-:W-:-:S09]  /*baf0*/  UPRMT UR4, UR36, 0x654, UR4 ;  /* 0x0000065424047896 */ /* 0x000fd20008000004 */
[----:B------:R-:W-:Y:S01]  /*bb00*/  SYNCS.ARRIVE.TRANS64.RED.A1T0 RZ, [UR4], RZ ;  /* 0x000000ffffff79a7 */ /* 0x000fe20008100404 */
[----:B------:R-:W-:Y:S05]  /*bb10*/  @!P2 BRA `(.L_x_315) ;  /* 0x000000000004a947 */ /* 0x000fea0003800000 */
[----:B------:R-:W-:Y:S01]  /*bb20*/  BPT.TRAP 0x1 ;  /* 0x000000040000795c */ /* 0x000fe20000300000 */
.L_x_315:
[----:B------:R-:W4:Y:S02]  /*bb30*/  SYNCS.PHASECHK.TRANS64.TRYWAIT P1, [UR5+0x90], R4 ;  /* 0x00009004ff0075a7 */ /* 0x000f240008020145 */
[----:B----4-:R-:W-:Y:S05]  /*bb40*/  @!P1 BRA `(.L_x_316) ;  /* 0x0000001c00a49947 */ /* 0x010fea0003800000 */
.L_x_366:
        /* <DEDUP_REMOVED lines=12> */
[----:B----4-:R-:W-:Y:S05]  /*bc10*/  @!P2 BRA `(.L_x_319) ;  /* 0x000000000004a947 */ /* 0x010fea0003800000 */
[----:B------:R-:W-:Y:S01]  /*bc20*/  BPT.TRAP 0x1 ;  /* 0x000000040000795c */ /* 0x000fe20000300000 */
.L_x_319:
[----:B-123--:R-:W1:Y:S02]  /*bc30*/  LDC R5, c[0x0][0x800] ;  /* 0x00020000ff057b82 */ /* 0x00ee640000000800 */
[----:B-1----:R4:W-:Y:S02]  /*bc40*/  SYNCS.ARRIVE.TRANS64.RED.A0TR RZ, [UR5+0x70], R5 ;  /* 0x00007005ffff79a7 */ /* 0x0029e40008300405 */
.L_x_318:
[----:B------:R-:W-:Y:S05]  /*bc50*/  BSYNC B0 ;  /* 0x0000000000007941 */ /* 0x000fea0003800000 */
.L_x_317:
[----:B------:R-:W-:Y:S05]  /*bc60*/  @!P2 BRA `(.L_x_320) ;  /* 0x000000000004a947 */ /* 0x000fea0003800000 */
[----:B------:R-:W-:Y:S01]  /*bc70*/  BPT.TRAP 0x1 ;  /* 0x000000040000795c */ /* 0x000fe20000300000 */
.L_x_320:
[----:B------:R-:W-:-:S04]  /*bc80*/  UIADD3 UR4, UR5, 0x70, URZ ;  /* 0x0000007005047890 */ /* 0x000fc8000fffe03f */
[----:B------:R-:W-:-:S09]  /*bc90*/  UPRMT UR4, UR36, 0x654, UR4 ;  /* 0x0000065424047896 */ /* 0x000fd20008000004 */
[----:B------:R-:W-:Y:S01]  /*bca0*/  SYNCS.ARRIVE.TRANS64.RED.A1T0 RZ, [UR4], RZ ;  /* 0x000000ffffff79a7 */ /* 0x000fe20008100404 */
[----:B------:R-:W-:Y:S05]  /*bcb0*/  @!P2 BRA `(.L_x_321) ;  /* 0x000000000004a947 */ /* 0x000fea0003800000 */
[----:B------:R-:W-:Y:S01]  /*bcc0*/  BPT.TRAP 0x1 ;  /* 0x000000040000795c */ /* 0x000fe20000300000 */
.L_x_321:
[----:B------:R-:W5:Y:S02]  /*bcd0*/  SYNCS.PHASECHK.TRANS64.TRYWAIT P1, [UR5+0x98], R4 ;  /* 0x00009804ff0075a7 */ /* 0x000f640008020145 */
[----:B-----5:R-:W-:Y:S05]  /*bce0*/  @!P1 BRA `(.L_x_322) ;  /* 0x0000001c00549947 */ /* 0x020fea0003800000 */
.L_x_367:
[----:B------:R-:W-:Y:S04]  /*bcf0*/  BSSY B0, `(.L_x_323) ;  /* 0x0000010000007945 */ /* 0x000fe80003800000 */
[----:B------:R-:W-:Y:S05]  /*bd00*/  @!P0 BRA `(.L_x_324) ;  /* 0x0000000000388947 */ /* 0x000fea0003800000 */
[----:B------:R-:W-:Y:S01]  /*bd10*/  R2UR UR12, R6 ;  /* 0x00000000060c72ca */ /* 0x000fe200000e0000 */
[----:B------:R-:W-:Y:S02]  /*bd20*/  UIADD3 UR16, UP0, UR6, 0x3f0, URZ ;  /* 0x000003f006107890 */ /* 0x000fe4000ff1e03f */
        /* <DEDUP_REMOVED lines=8> */
[----:B-1----:R-:W-:Y:S05]  /*bdb0*/  @!P2 BRA `(.L_x_325) ;  /* 0x000000000004a947 */ /* 0x002fea0003800000 */
[----:B------:R-:W-:Y:S01]  /*bdc0*/  BPT.TRAP 0x1 ;  /* 0x000000040000795c */ /* 0x000fe20000300000 */
.L_x_325:
[----:B------:R-:W1:Y:S02]  /*bdd0*/  LDC R4, c[0x0][0x800] ;  /* 0x00020000ff047b82 */ /* 0x000e640000000800 */
[----:B-1----:R1:W-:Y:S02]  /*bde0*/  SYNCS.ARRIVE.TRANS64.RED.A0TR RZ, [UR5+0x78], R4 ;  /* 0x00007804ffff79a7 */ /* 0x0023e40008300405 */
.L_x_324:
[----:B------:R-:W-:Y:S05]  /*bdf0*/  BSYNC B0 ;  /* 0x0000000000007941 */ /* 0x000fea0003800000 */
.L_x_323:
[----:B------:R-:W-:Y:S05]  /*be00*/  @!P2 BRA `(.L_x_326) ;  /* 0x000000000004a947 */ /* 0x000fea0003800000 */
[----:B------:R-:W-:Y:S01]  /*be10*/  BPT.TRAP 0x1 ;  /* 0x000000040000795c */ /* 0x000fe20000300000 */
.L_x_326:
[----:B------:R-:W-:Y:S01]  /*be20*/  IADD3 R16, P0, R16, UR38, RZ ;  /* 0x0000002610107c10 */ /* 0x000fe2000ff1e0ff */
[----:B------:R-:W-:Y:S01]  /*be30*/  UIADD3 UR4, UR5, 0x78, URZ ;  /* 0x0000007805047890 */ /* 0x000fe2000fffe03f */
[----:B------:R-:W-:Y:S01]  /*be40*/  LOP3.LUT R8, R8, 0x1, RZ, 0x3c, !PT ;  /* 0x0000000108087812 */ /* 0x000fe200078e3cff */
[----:B------:R-:W-:Y:S01]  /*be50*/  IMAD.MOV.U32 R7, RZ, RZ, -0x1 ;  /* 0xffffffffff077424 */ /* 0x000fe200078e00ff */
[----:B------:R-:W-:Y:S01]  /*be60*/  IADD3.X R17, R17, UR37, RZ, P0, !PT ;  /* 0x0000002511117c10 */ /* 0x000fe200087fe4ff */
[----:B------:R-:W-:Y:S01]  /*be70*/  UPRMT UR4, UR36, 0x654, UR4 ;  /* 0x0000065424047896 */ /* 0x000fe20008000004 */
[----:B------:R-:W-:Y:S02]  /*be80*/  ISETP.GE.U32.AND P0, PT, R16, UR24, PT ;  /* 0x0000001810007c0c */ /* 0x000fe4000bf06070 */
[----:B-1----:R-:W-:Y:S02]  /*be90*/  PRMT R4, RZ, 0x7610, R4 ;  /* 0x00007610ff047816 */ /* 0x002fe40000000004 */
[----:B------:R-:W-:-:S02]  /*bea0*/  ISETP.GE.U32.AND.EX P0, PT, R17, UR25, PT, P0 ;  /* 0x0000001911007c0c */ /* 0x000fc4000bf06100 */
[----:B------:R-:W-:Y:S02]  /*beb0*/  MOV R20, 0xffffffff ;  /* 0xffffffff00147802 */ /* 0x000fe40000000f00 */
[----:B------:R-:W-:Y:S01]  /*bec0*/  SYNCS.ARRIVE.TRANS64.RED.A1T0 RZ, [UR4], RZ ;  /* 0x000000ffffff79a7 */ /* 0x000fe20008100404 */
[----:B------:R-:W-:-:S08]  /*bed0*/  MOV R6, 0xffffffff ;  /* 0xffffffff00067802 */ /* 0x000fd00000000f00 */
[----:B------:R-:W-:Y:S05]  /*bee0*/  @P0 BRA `(.L_x_327) ;  /* 0x0000000400580947 */ /* 0x000fea0003800000 */
[----:B------:R-:W1:Y:S01]  /*bef0*/  S2R R13, SR_CTAID.X ;  /* 0x00000000000d7919 */ /* 0x000e620000002500 */
[----:B------:R-:W5:Y:S01]  /*bf00*/  LDC.64 R14, c[0x0][0x8d0] ;  /* 0x00023400ff0e7b82 */ /* 0x000f620000000a00 */
[----:B------:R-:W-:Y:S01]  /*bf10*/  ULDC UR4, c[0x0][0x150] ;  /* 0x0000540000047ab9 */ /* 0x000fe20000000800 */
[----:B------:R-:W-:Y:S01]  /*bf20*/  MOV R22, R17 ;  /* 0x0000001100167202 */ /* 0x000fe20000000f00 */
[----:B------:R-:W2:Y:S05]  /*bf30*/  S2R R20, SR_CTAID.Y ;  /* 0x0000000000147919 */ /* 0x000eaa0000002600 */
[----:B------:R-:W3:Y:S08]  /*bf40*/  LDC R6, c[0x0][0x144] ;  /* 0x00005100ff067b82 */ /* 0x000ef00000000800 */
[----:B------:R-:W3:Y:S01]  /*bf50*/  LDC R21, c[0x0][0x8d8] ;  /* 0x00023600ff157b82 */ /* 0x000ee20000000800 */
[----:B-----5:R-:W-:-:S04]  /*bf60*/  ISETP.NE.U32.AND P0, PT, R14, RZ, PT ;  /* 0x000000ff0e00720c */ /* 0x020fc80003f05070 */
[----:B------:R-:W-:Y:S02]  /*bf70*/  ISETP.NE.AND.EX P0, PT, R15, RZ, PT, P0 ;  /* 0x000000ff0f00720c */ /* 0x000fe40003f05300 */
[----:B-1----:R-:W-:Y:S02]  /*bf80*/  I2FP.F32.U32 R4, R13 ;  /* 0x0000000d00047245 */ /* 0x002fe40000201000 */
[----:B--2---:R-:W-:-:S03]  /*bf90*/  I2FP.F32.U32 R23, R20 ;  /* 0x0000001400177245 */ /* 0x004fc60000201000 */
[----:B------:R-:W-:-:S06]  /*bfa0*/  FMUL R4, R4, UR4 ;  /* 0x0000000404047c20 */ /* 0x000fcc0008400000 */
[----:B------:R-:W3:Y:S02]  /*bfb0*/  F2I.U32.TRUNC.NTZ R4, R4 ;  /* 0x0000000400047305 */ /* 0x000ee4000020f000 */
[----:B---34-:R-:W-:-:S05]  /*bfc0*/  IADD3 R5, -R4, RZ, RZ ;  /* 0x000000ff04057210 */ /* 0x018fca0007ffe1ff */
[----:B------:R-:W-:Y:S02]  /*bfd0*/  IMAD R13, R6, R5, R13 ;  /* 0x00000005060d7224 */ /* 0x000fe400078e020d */
[----:B------:R-:W-:Y:S01]  /*bfe0*/  IMAD.MOV.U32 R6, RZ, RZ, R16 ;  /* 0x000000ffff067224 */ /* 0x000fe200078e0010 */
[----:B------:R-:W-:Y:S06]  /*bff0*/  @!P0 BRA `(.L_x_328) ;  /* 0x0000000000308947 */ /* 0x000fec0003800000 */
[----:B------:R-:W1:Y:S02]  /*c000*/  LDC R5, c[0x0][0x8dc] ;  /* 0x00023700ff057b82 */ /* 0x000e640000000800 */
[----:B-1----:R-:W-:-:S04]  /*c010*/  IADD3 R5, P0, R16, R5, RZ ;  /* 0x0000000510057210 */ /* 0x002fc80007f1e0ff */
[----:B------:R-:W-:-:S05]  /*c020*/  IADD3.X R19, RZ, R17, RZ, P0, !PT ;  /* 0x00000011ff137210 */ /* 0x000fca00007fe4ff */
[----:B------:R-:W-:-:S04]  /*c030*/  IMAD.WIDE.U32 R6, R19, R14, RZ ;  /* 0x0000000e13067225 */ /* 0x000fc800078e00ff */
[----:B------:R-:W-:-:S04]  /*c040*/  IMAD.WIDE.U32 R6, P0, R5, R15, R6 ;  /* 0x0000000f05067225 */ /* 0x000fc80007800006 */
[----:B------:R-:W-:Y:S01]  /*c050*/  IMAD.WIDE.U32 R4, R5, R14, RZ ;  /* 0x0000000e05047225 */ /* 0x000fe200078e00ff */
[----:B------:R-:W-:-:S04]  /*c060*/  MOV R4, R7 ;  /* 0x0000000700047202 */ /* 0x000fc80000000f00 */
[----:B------:R-:W-:Y:S01]  /*c070*/  IADD3 RZ, P1, R5, R6, RZ ;  /* 0x0000000605ff7210 */ /* 0x000fe20007f3e0ff */
[----:B------:R-:W-:-:S04]  /*c080*/  IMAD.X R5, RZ, RZ, RZ, P0 ;  /* 0x000000ffff057224 */ /* 0x000fc800000e06ff */
[----:B------:R-:W-:-:S04]  /*c090*/  IMAD.WIDE.U32.X R4, R19, R15, R4, P1 ;  /* 0x0000000f13047225 */ /* 0x000fc800008e0404 */
[----:B------:R-:W-:Y:S01]  /*c0a0*/  IMAD.MOV.U32 R22, RZ, RZ, R5 ;  /* 0x000000ffff167224 */ /* 0x000fe200078e0005 */
[----:B------:R-:W-:-:S07]  /*c0b0*/  MOV R6, R4 ;  /* 0x0000000400067202 */ /* 0x000fce0000000f00 */
.L_x_328:
[----:B------:R-:W-:Y:S01]  /*c0c0*/  ULDC UR4, c[0x0][0x154] ;  /* 0x0000550000047ab9 */ /* 0x000fe20000000800 */
[----:B------:R-:W1:Y:S01]  /*c0d0*/  LDC R7, c[0x0][0x148] ;  /* 0x00005200ff077b82 */ /* 0x000e620000000800 */
[----:B------:R-:W-:Y:S01]  /*c0e0*/  FMUL R14, R23, UR4 ;  /* 0x00000004170e7c20 */ /* 0x000fe20008400000 */
[----:B------:R-:W-:Y:S02]  /*c0f0*/  ISETP.NE.AND P2, PT, R2, 0x1, PT ;  /* 0x000000010200780c */ /* 0x000fe40003f45270 */
[-CC-:B------:R-:W-:Y:S02]  /*c100*/  SHF.R.U64 R19, R6, R21.reuse, R22.reuse ;  /* 0x0000001506137219 */ /* 0x180fe40000001216 */
[----:B------:R-:W-:Y:S01]  /*c110*/  SHF.R.U32.HI R21, RZ, R21, R22 ;  /* 0x00000015ff157219 */ /* 0x000fe20000011616 */
[----:B------:R-:W2:Y:S01]  /*c120*/  F2I.U32.TRUNC.NTZ R14, R14 ;  /* 0x0000000e000e7305 */ /* 0x000ea2000020f000 */
[----:B------:R-:W3:Y:S01]  /*c130*/  LDC.64 R4, c[0x0][0x8c8] ;  /* 0x00023200ff047b82 */ /* 0x000ee20000000a00 */
[----:B------:R-:W-:-:S04]  /*c140*/  IADD3 R23, P0, RZ, -R19, RZ ;  /* 0x80000013ff177210 */ /* 0x000fc80007f1e0ff */
[----:B------:R-:W-:-:S03]  /*c150*/  IADD3.X R21, RZ, ~R21, RZ, P0, !PT ;  /* 0x80000015ff157210 */ /* 0x000fc600007fe4ff */
[----:B------:R-:W4:Y:S01]  /*c160*/  LDC R22, c[0x0][0x8c0] ;  /* 0x00023000ff167b82 */ /* 0x000f220000000800 */
[----:B--2---:R-:W-:-:S07]  /*c170*/  IADD3 R15, -R14, RZ, RZ ;  /* 0x000000ff0e0f7210 */ /* 0x004fce0007ffe1ff */
[----:B------:R-:W2:Y:S01]  /*c180*/  LDC R27, c[0x0][0x900] ;  /* 0x00024000ff1b7b82 */ /* 0x000ea20000000800 */
[----:B-1----:R-:W-:-:S07]  /*c190*/  @P2 IMAD R13, R7, R15, R20 ;  /* 0x0000000f070d2224 */ /* 0x002fce00078e0214 */
[----:B------:R-:W1:Y:S01]  /*c1a0*/  LDC.64 R14, c[0x0][0x8e8] ;  /* 0x00023a00ff0e7b82 */ /* 0x000e620000000a00 */
[----:B---3--:R-:W-:-:S04]  /*c1b0*/  IMAD R6, R21, R4, RZ ;  /* 0x0000000415067224 */ /* 0x008fc800078e02ff */
[C---:B------:R-:W-:Y:S02]  /*c1c0*/  IMAD R7, R23.reuse, R5, R6 ;  /* 0x0000000517077224 */ /* 0x040fe400078e0206 */
[----:B------:R-:W-:Y:S01]  /*c1d0*/  IMAD.WIDE.U32 R4, R23, R4, R16 ;  /* 0x0000000417047225 */ /* 0x000fe200078e0010 */
[----:B------:R-:W3:Y:S03]  /*c1e0*/  LDC R6, c[0x0][0x8b0] ;  /* 0x00022c00ff067b82 */ /* 0x000ee60000000800 */
[----:B------:R-:W-:-:S05]  /*c1f0*/  IMAD.IADD R5, R5, 0x1, R7 ;  /* 0x0000000105057824 */ /* 0x000fca00078e0207 */
[-CC-:B----4-:R-:W-:Y:S01]  /*c200*/  SHF.R.U64 R26, R4, R22.reuse, R5.reuse ;  /* 0x00000016041a7219 */ /* 0x190fe20000001205 */
[----:B------:R-:W4:Y:S01]  /*c210*/  LDC R25, c[0x0][0x8f0] ;  /* 0x00023c00ff197b82 */ /* 0x000f220000000800 */
[----:B------:R-:W-:Y:S02]  /*c220*/  SHF.R.U32.HI R5, RZ, R22, R5 ;  /* 0x00000016ff057219 */ /* 0x000fe40000011605 */
[----:B-1----:R-:W-:-:S05]  /*c230*/  ISETP.NE.U32.AND P0, PT, R14, RZ, PT ;  /* 0x000000ff0e00720c */ /* 0x002fca0003f05070 */
[----:B------:R-:W1:Y:S01]  /*c240*/  LDC R24, c[0x0][0x8e0] ;  /* 0x00023800ff187b82 */ /* 0x000e620000000800 */
[----:B------:R-:W-:Y:S02]  /*c250*/  ISETP.NE.AND.EX P0, PT, R15, RZ, PT, P0 ;  /* 0x000000ff0f00720c */ /* 0x000fe40003f05300 */
[----:B---3--:R-:W-:-:S05]  /*c260*/  SHF.R.U64 R23, R26, R6, R5 ;  /* 0x000000061a177219 */ /* 0x008fca0000001205 */
[----:B------:R-:W3:Y:S01]  /*c270*/  LDC R22, c[0x0][0x8b8] ;  /* 0x00022e00ff167b82 */ /* 0x000ee20000000800 */
[----:B------:R-:W-:-:S04]  /*c280*/  SHF.R.U32.HI R4, RZ, R6, R5 ;  /* 0x00000006ff047219 */ /* 0x000fc80000011605 */
[-CC-:B--2---:R-:W-:Y:S02]  /*c290*/  SHF.R.U64 R21, R23, R27.reuse, R4.reuse ;  /* 0x0000001b17157219 */ /* 0x184fe40000001204 */
[----:B------:R-:W-:Y:S01]  /*c2a0*/  SHF.R.U32.HI R27, RZ, R27, R4 ;  /* 0x0000001bff1b7219 */ /* 0x000fe20000011604 */
[----:B------:R-:W2:Y:S01]  /*c2b0*/  LDC R20, c[0x0][0x8a8] ;  /* 0x00022a00ff147b82 */ /* 0x000ea20000000800 */
[----:B------:R-:W-:Y:S02]  /*c2c0*/  MOV R4, R21 ;  /* 0x0000001500047202 */ /* 0x000fe40000000f00 */
[----:B------:R-:W-:Y:S01]  /*c2d0*/  MOV R5, R27 ;  /* 0x0000001b00057202 */ /* 0x000fe20000000f00 */
[----:B----4-:R-:W-:Y:S06]  /*c2e0*/  @!P0 BRA `(.L_x_329) ;  /* 0x0000000000288947 */ /* 0x010fec0003800000 */
[----:B------:R-:W4:Y:S02]  /*c2f0*/  LDC R4, c[0x0][0x8f4] ;  /* 0x00023d00ff047b82 */ /* 0x000f240000000800 */
[----:B----4-:R-:W-:-:S05]  /*c300*/  IADD3 R5, P0, R21, R4, RZ ;  /* 0x0000000415057210 */ /* 0x010fca0007f1e0ff */
[----:B------:R-:W-:-:S04]  /*c310*/  IMAD.X R27, RZ, RZ, R27, P0 ;  /* 0x000000ffff1b7224 */ /* 0x000fc800000e061b */
[----:B------:R-:W-:-:S04]  /*c320*/  IMAD.WIDE.U32 R6, R27, R14, RZ ;  /* 0x0000000e1b067225 */ /* 0x000fc800078e00ff */
[----:B------:R-:W-:-:S04]  /*c330*/  IMAD.WIDE.U32 R6, P0, R5, R15, R6 ;  /* 0x0000000f05067225 */ /* 0x000fc80007800006 */
[----:B------:R-:W-:Y:S01]  /*c340*/  IMAD.WIDE.U32 R4, R5, R14, RZ ;  /* 0x0000000e05047225 */ /* 0x000fe200078e00ff */
[----:B------:R-:W-:-:S04]  /*c350*/  MOV R4, R7 ;  /* 0x0000000700047202 */ /* 0x000fc80000000f00 */
[----:B------:R-:W-:Y:S02]  /*c360*/  IADD3 RZ, P1, R5, R6, RZ ;  /* 0x0000000605ff7210 */ /* 0x000fe40007f3e0ff */
[----:B------:R-:W-:-:S03]  /*c370*/  IADD3.X R5, RZ, RZ, RZ, P0, !PT ;  /* 0x000000ffff057210 */ /* 0x000fc600007fe4ff */
[----:B------:R-:W-:-:S08]  /*c380*/  IMAD.WIDE.U32.X R4, R27, R15, R4, P1 ;  /* 0x0000000f1b047225 */ /* 0x000fd000008e0404 */
.L_x_329:
[----:B------:R-:W-:Y:S02]  /*c390*/  SHF.R.U64 R25, R4, R25, R5 ;  /* 0x0000001904197219 */ /* 0x000fe40000001205 */
[----:B------:R-:W-:Y:S02]  /*c3a0*/  LOP3.LUT R4, R23, R12, RZ, 0xc0, !PT ;  /* 0x0000000c17047212 */ /* 0x000fe400078ec0ff */
[----:B------:R-:W-:Y:S01]  /*c3b0*/  LOP3.LUT R26, R26, R11, RZ, 0xc0, !PT ;  /* 0x0000000b1a1a7212 */ /* 0x000fe200078ec0ff */
[----:B------:R-:W-:Y:S01]  /*c3c0*/  IMAD.MOV R5, RZ, RZ, -R25 ;  /* 0x000000ffff057224 */ /* 0x000fe200078e0a19 */
[----:B------:R-:W-:Y:S01]  /*c3d0*/  MOV R6, R19 ;  /* 0x0000001300067202 */ /* 0x000fe20000000f00 */
[----:B------:R-:W-:Y:S02]  /*c3e0*/  IMAD R4, R9, R25, R4 ;  /* 0x0000001909047224 */ /* 0x000fe400078e0204 */
[----:B-1----:R-:W-:Y:S02]  /*c3f0*/  IMAD R21, R5, R24, R21 ;  /* 0x0000001805157224 */ /* 0x002fe400078e0215 */
[----:B---3--:R-:W-:Y:S01]  /*c400*/  IMAD R13, R4, R22, R13 ;  /* 0x00000016040d7224 */ /* 0x008fe200078e020d */
[----:B------:R-:W-:Y:S01]  /*c410*/  MOV R4, 0x1 ;  /* 0x0000000100047802 */ /* 0x000fe20000000f00 */
[----:B--2---:R-:W-:-:S05]  /*c420*/  IMAD R20, R21, R20, R26 ;  /* 0x0000001415147224 */ /* 0x004fca00078e021a */
[----:B------:R-:W-:Y:S02]  /*c430*/  SEL R7, R20, R13, !P2 ;  /* 0x0000000d14077207 */ /* 0x000fe40005000000 */
[----:B------:R-:W-:-:S07]  /*c440*/  SEL R20, R13, R20, !P2 ;  /* 0x000000140d147207 */ /* 0x000fce0005000000 */
.L_x_327:
[----:B------:R-:W-:-:S13]  /*c450*/  LOP3.LUT P0, RZ, R4, 0xff, RZ, 0xc0, !PT ;  /* 0x000000ff04ff7812 */ /* 0x000fda000780c0ff */
[----:B------:R-:W-:Y:S05]  /*c460*/  @P0 BRA `(.L_x_330) ;  /* 0xfffffff000580947 */ /* 0x000fea000383ffff */
.L_x_298:
[----:B------:R-:W-:-:S13]  /*c470*/  ELECT P0, URZ, PT ;  /* 0x00000000003f782f */ /* 0x000fda0003800000 */
[----:B------:R-:W-:Y:S05]  /*c480*/  @!P0 BRA `(.L_x_10) ;  /* 0x0000001000848947 */ /* 0x000fea0003800000 */
[----:B------:R-:W-:-:S04]  /*c490*/  LOP3.LUT R18, R18, 0x2, RZ, 0xfc, !PT ;  /* 0x0000000212127812 */ /* 0x000fc800078efcff */
[----:B------:R-:W-:-:S13]  /*c4a0*/  ISETP.NE.AND P1, PT, R18, 0x3, PT ;  /* 0x000000031200780c */ /* 0x000fda0003f25270 */
[----:B------:R-:W-:Y:S05]  /*c4b0*/  @!P1 BRA `(.L_x_331) ;  /* 0x0000000000049947 */ /* 0x000fea0003800000 */
[----:B------:R-:W-:Y:S01]  /*c4c0*/  BPT.TRAP 0x1 ;  /* 0x000000040000795c */ /* 0x000fe20000300000 */
.L_x_331:
[----:B--2--5:R-:W-:Y:S01]  /*c4d0*/  IMAD.U32 R3, RZ, RZ, UR36 ;  /* 0x00000024ff037e24 */ /* 0x024fe2000f8e00ff */
[----:B------:R-:W-:Y:S02]  /*c4e0*/  MOV R2, 0x400 ;  /* 0x0000040000027802 */ /* 0x000fe40000000f00 */
[----:B------:R-:W-:Y:S02]  /*c4f0*/  SHF.L.U32 R0, R8, 0x1f, RZ ;  /* 0x0000001f08007819 */ /* 0x000fe400000006ff */
[----:B------:R-:W-:-:S04]  /*c500*/  LEA R3, R3, R2, 0x18 ;  /* 0x0000000203037211 */ /* 0x000fc800078ec0ff */
[----:B------:R-:W2:Y:S02]  /*c510*/  SYNCS.PHASECHK.TRANS64.TRYWAIT P0, [R3+URZ+0x80], R0 ;  /* 0x00008000030075a7 */ /* 0x000ea4000800017f */
[----:B--2---:R-:W-:Y:S05]  /*c520*/  @!P0 BRA `(.L_x_332) ;  /* 0x00000014005c8947 */ /* 0x004fea0003800000 */
.L_x_368:
[----:B------:R-:W-:Y:S05]  /*c530*/  @!P1 BRA `(.L_x_333) ;  /* 0x0000000000049947 */ /* 0x000fea0003800000 */
[----:B------:R-:W-:Y:S01]  /*c540*/  BPT.TRAP 0x1 ;  /* 0x000000040000795c */ /* 0x000fe20000300000 */
.L_x_333:
[----:B------:R-:W5:Y:S02]  /*c550*/  SYNCS.PHASECHK.TRANS64.TRYWAIT P0, [R3+URZ+0x88], R0 ;  /* 0x00008800030075a7 */ /* 0x000f64000800017f */
[----:B-----5:R-:W-:Y:S05]  /*c560*/  @!P0 BRA `(.L_x_334) ;  /* 0x0000001400608947 */ /* 0x020fea0003800000 */
.L_x_369:
[----:B------:R-:W-:Y:S05]  /*c570*/  @!P1 BRA `(.L_x_335) ;  /* 0x0000000000049947 */ /* 0x000fea0003800000 */
[----:B------:R-:W-:Y:S01]  /*c580*/  BPT.TRAP 0x1 ;  /* 0x000000040000795c */ /* 0x000fe20000300000 */
.L_x_335:
[----:B------:R-:W5:Y:S02]  /*c590*/  SYNCS.PHASECHK.TRANS64.TRYWAIT P0, [R3+URZ+0x90], R0 ;  /* 0x00009000030075a7 */ /* 0x000f64000800017f */
[----:B-----5:R-:W-:Y:S05]  /*c5a0*/  @!P0 BRA `(.L_x_336) ;  /* 0x0000001400648947 */ /* 0x020fea0003800000 */
.L_x_370:
[----:B------:R-:W-:Y:S05]  /*c5b0*/  @!P1 BRA `(.L_x_337) ;  /* 0x0000000000049947 */ /* 0x000fea0003800000 */
[----:B------:R-:W-:Y:S01]  /*c5c0*/  BPT.TRAP 0x1 ;  /* 0x000000040000795c */ /* 0x000fe20000300000 */
.L_x_337:
[----:B------:R-:W-:-:S07]  /*c5d0*/  SHF.L.U32 R8, R8, 0x1f, RZ ;  /* 0x0000001f08087819 */ /* 0x000fce00000006ff */
.L_x_338:
[----:B------:R1:W1:Y:S02]  /*c5e0*/  SYNCS.PHASECHK.TRANS64.TRYWAIT P0, [R3+URZ+0x98], R8 ;  /* 0x00009808030075a7 */ /* 0x000264000800017f */
[----:B-1----:R-:W-:Y:S05]  /*c5f0*/  @!P0 NANOSLEEP.SYNCS 0x989680 ;  /* 0x009896800000895d */ /* 0x002fea0003900000 */
[----:B------:R-:W1:Y:S02]  /*c600*/  @!P0 SYNCS.PHASECHK.TRANS64 P0, [R3+URZ+0x98], R8 ;  /* 0x00009808030085a7 */ /* 0x000e64000800007f */
[----:B-1----:R-:W-:Y:S05]  /*c610*/  @P0 BRA `(.L_x_10) ;  /* 0x0000001000200947 */ /* 0x002fea0003800000 */
[----:B------:R-:W-:Y:S05]  /*c620*/  BRA `(.L_x_338) ;  /* 0xfffffffc00ec7947 */ /* 0x000fea000383ffff */
.L_x_293:
[----:B------:R-:W-:Y:S02]  /*c630*/  LOP3.LUT P0, RZ, R11, 0xff, RZ, 0xc0, !PT ;  /* 0x000000ff0bff7812 */ /* 0x000fe4000780c0ff */
[----:B------:R-:W-:Y:S02]  /*c640*/  MOV R0, 0x1 ;  /* 0x0000000100007802 */ /* 0x000fe40000000f00 */
[----:B------:R-:W-:-:S09]  /*c650*/  MOV R12, RZ ;  /* 0x000000ff000c7202 */ /* 0x000fd20000000f00 */
[----:B------:R-:W-:Y:S05]  /*c660*/  @!P0 BRA `(.L_x_339) ;  /* 0x0000000c00108947 */ /* 0x000fea0003800000 */
[----:B------:R-:W1:Y:S01]  /*c670*/  LDC R0, c[0x0][0x28c] ;  /* 0x0000a300ff007b82 */ /* 0x000e620000000800 */
[C---:B------:R-:W-:Y:S01]  /*c680*/  LOP3.LUT P2, RZ, R3.reuse, 0x7f, RZ, 0xc0, !PT ;  /* 0x0000007f03ff7812 */ /* 0x040fe2000784c0ff */
[----:B------:R-:W-:Y:S01]  /*c690*/  ULDC UR5, c[0x0][0x900] ;  /* 0x0002400000057ab9 */ /* 0x000fe20000000800 */
[----:B------:R-:W-:Y:S01]  /*c6a0*/  LOP3.LUT P0, RZ, R3, 0x1f, RZ, 0xc0, !PT ;  /* 0x0000001f03ff7812 */ /* 0x000fe2000780c0ff */
[----:B------:R-:W-:Y:S01]  /*c6b0*/  UMOV UR6, 0xffffffff ;  /* 0xffffffff00067882 */ /* 0x000fe20000000000 */
[----:B------:R-:W-:Y:S01]  /*c6c0*/  BSSY B0, `(.L_x_339) ;  /* 0x00000be000007945 */ /* 0x000fe20003800000 */
[----:B------:R-:W-:Y:S01]  /*c6d0*/  USHF.L.U32 UR6, UR6, UR5, URZ ;  /* 0x0000000506067299 */ /* 0x000fe2000800063f */
[----:B------:R-:W-:Y:S01]  /*c6e0*/  MOV R13, 0x1 ;  /* 0x00000001000d7802 */ /* 0x000fe20000000f00 */
[----:B------:R-:W-:Y:S01]  /*c6f0*/  IMAD.MOV.U32 R12, RZ, RZ, RZ ;  /* 0x000000ffff0c7224 */ /* 0x000fe200078e00ff */
[----:B------:R-:W-:Y:S01]  /*c700*/  LOP3.LUT R11, R19, 0x2, RZ, 0xfc, !PT ;  /* 0x00000002130b7812 */ /* 0x000fe200078efcff */
[----:B------:R-:W-:Y:S01]  /*c710*/  ULDC UR4, c[0x0][0x8a8] ;  /* 0x00022a0000047ab9 */ /* 0x000fe20000000800 */
[----:B------:R-:W-:Y:S01]  /*c720*/  PLOP3.LUT P0, PT, P0, P2, PT, 0x8a, 0x0 ;  /* 0x000000000000781c */ /* 0x000fe20000705172 */
[----:B------:R-:W-:Y:S01]  /*c730*/  UMOV UR7, 0x1 ;  /* 0x0000000100077882 */ /* 0x000fe20000000000 */
[----:B------:R-:W-:-:S02]  /*c740*/  UIADD3 UR15, UR4, -0x1, URZ ;  /* 0xffffffff040f7890 */ /* 0x000fc4000fffe03f */
[----:B------:R-:W-:Y:S02]  /*c750*/  USHF.L.U32 UR17, UR7, UR5, URZ ;  /* 0x0000000507117299 */ /* 0x000fe4000800063f */
[----:B------:R-:W-:Y:S01]  /*c760*/  ULOP3.LUT UR16, URZ, UR6, URZ, 0x33, !UPT ;  /* 0x000000063f107292 */ /* 0x000fe2000f8e333f */
[----:B------:R-:W-:Y:S01]  /*c770*/  ULDC.64 UR20, c[0x0][0x198] ;  /* 0x0000660000147ab9 */ /* 0x000fe20000000a00 */
[----:B-1----:R-:W-:-:S05]  /*c780*/  VIADD R0, R0, 0x3f ;  /* 0x0000003f00007836 */ /* 0x002fca0000000000 */
[----:B------:R-:W-:-:S04]  /*c790*/  SHF.R.S32.HI R3, RZ, 0x1f, R0 ;  /* 0x0000001fff037819 */ /* 0x000fc80000011400 */
[----:B------:R-:W-:Y:S02]  /*c7a0*/  LEA.HI R3, R3, R0, RZ, 0x6 ;  /* 0x0000000003037211 */ /* 0x000fe400078f30ff */
[----:B------:R-:W-:Y:S02]  /*c7b0*/  MOV R0, 0x1 ;  /* 0x0000000100007802 */ /* 0x000fe40000000f00 */
[----:B------:R-:W-:-:S04]  /*c7c0*/  SHF.R.S32.HI R3, RZ, 0x6, R3 ;  /* 0x00000006ff037819 */ /* 0x000fc80000011403 */
[----:B------:R-:W-:-:S07]  /*c7d0*/  IADD3 R10, R3, 0x1, RZ ;  /* 0x00000001030a7810 */ /* 0x000fce0007ffe0ff */
.L_x_351:
[----:B------:R-:W-:-:S03]  /*c7e0*/  UMOV UR4, 0xffffffff ;  /* 0xffffffff00047882 */ /* 0x000fc60000000000 */
[----:B------:R-:W-:Y:S05]  /*c7f0*/  BRA.DIV UR4, `(.L_x_340) ;  /* 0x0000001204e47947 */ /* 0x000fea000b800000 */
[----:B------:R-:W-:-:S13]  /*c800*/  ELECT P6, URZ, PT ;  /* 0x00000000003f782f */ /* 0x000fda00038c0000 */
.L_x_373:
[----:B------:R-:W1:Y:S01]  /*c810*/  LDC R4, c[0x0][0x28c] ;  /* 0x0000a300ff047b82 */ /* 0x000e620000000800 */
[----:B------:R-:W-:Y:S01]  /*c820*/  BSSY B1, `(.L_x_341) ;  /* 0x0000035000017945 */ /* 0x000fe20003800000 */
[----:B-1----:R-:W-:-:S13]  /*c830*/  ISETP.LT.OR P6, PT, R4, 0x1, !P6 ;  /* 0x000000010400780c */ /* 0x002fda00077c1670 */
[----:B------:R-:W-:Y:S05]  /*c840*/  @P6 BRA `(.L_x_342) ;  /* 0x0000000000c86947 */ /* 0x000fea0003800000 */
[----:B------:R-:W-:Y:S01]  /*c850*/  SHF.L.U32 R14, R7, 0x7, RZ ;  /* 0x00000007070e7819 */ /* 0x000fe200000006ff */
[----:B------:R-:W-:Y:S01]  /*c860*/  IMAD.SHL.U32 R20, R20, 0x80, RZ ;  /* 0x0000008014147824 */ /* 0x000fe200078e00ff */
[----:B------:R-:W-:Y:S01]  /*c870*/  MOV R21, RZ ;  /* 0x000000ff00157202 */ /* 0x000fe20000000f00 */
[----:B------:R-:W-:Y:S01]  /*c880*/  IMAD.MOV.U32 R5, RZ, RZ, R0 ;  /* 0x000000ffff057224 */ /* 0x000fe200078e0000 */
[----:B------:R-:W-:Y:S02]  /*c890*/  MOV R4, R10 ;  /* 0x0000000a00047202 */ /* 0x000fe40000000f00 */
[----:B------:R-:W-:-:S07]  /*c8a0*/  MOV R7, R12 ;  /* 0x0000000c00077202 */ /* 0x000fce0000000f00 */
.L_x_346:
[----:B------:R-:W1:Y:S01]  /*c8b0*/  S2R R9, SR_CgaCtaId ;  /* 0x0000000000097919 */ /* 0x000e620000008800 */
[----:B------:R-:W-:-:S04]  /*c8c0*/  MOV R8, 0x400 ;  /* 0x0000040000087802 */ /* 0x000fc80000000f00 */
[----:B-1----:R-:W-:Y:S02]  /*c8d0*/  LEA R18, R9, R8, 0x18 ;  /* 0x0000000809127211 */ /* 0x002fe400078ec0ff */
[----:B------:R-:W-:Y:S01]  /*c8e0*/  SHF.L.U32 R8, R5, 0x1f, RZ ;  /* 0x0000001f05087819 */ /* 0x000fe200000006ff */
[----:B------:R-:W1:Y:S01]  /*c8f0*/  @!P2 LDC R9, c[0x0][0x500] ;  /* 0x00014000ff09ab82 */ /* 0x000e620000000800 */
[----:B------:R-:W-:-:S04]  /*c900*/  LEA R15, R7, R18, 0x3 ;  /* 0x00000012070f7211 */ /* 0x000fc800078e18ff */
[----:B------:R-:W2:Y:S02]  /*c910*/  SYNCS.PHASECHK.TRANS64.TRYWAIT P1, [R15+URZ+0x30], R8 ;  /* 0x000030080f0075a7 */ /* 0x000ea4000802017f */
[----:B--2---:R-:W-:Y:S05]  /*c920*/  @!P1 BRA `(.L_x_343) ;  /* 0x0000001000b89947 */ /* 0x004fea0003800000 */
.L_x_374:
[----:B--2---:R-:W-:Y:S01]  /*c930*/  PRMT R8, R11, 0x9910, RZ ;  /* 0x000099100b087816 */ /* 0x004fe200000000ff */
[----:B-1----:R1:W-:Y:S03]  /*c940*/  @!P2 SYNCS.ARRIVE.TRANS64 RZ, [R15+URZ], R9 ;  /* 0x000000090fffa9a7 */ /* 0x0023e6000800003f */
[----:B------:R-:W-:-:S13]  /*c950*/  ISETP.NE.AND P1, PT, R8, 0x2, PT ;  /* 0x000000020800780c */ /* 0x000fda0003f25270 */
[----:B-1----:R-:W-:Y:S05]  /*c960*/  @P1 BRA `(.L_x_344) ;  /* 0x0000000000041947 */ /* 0x002fea0003800000 */
[----:B------:R-:W-:Y:S01]  /*c970*/  BPT.TRAP 0x1 ;  /* 0x000000040000795c */ /* 0x000fe20000300000 */
.L_x_344:
[----:B------:R-:W-:Y:S05]  /*c980*/  @P0 BRA `(.L_x_345) ;  /* 0x0000000000040947 */ /* 0x000fea0003800000 */
[----:B------:R-:W-:Y:S01]  /*c990*/  BPT.TRAP 0x1 ;  /* 0x000000040000795c */ /* 0x000fe20000300000 */
.L_x_345:
[----:B------:R-:W-:Y:S01]  /*c9a0*/  IMAD R18, R7, 0x4000, R18 ;  /* 0x0000400007127824 */ /* 0x000fe200078e0212 */
[----:B------:R-:W-:Y:S01]  /*c9b0*/  R2UR UR9, R15 ;  /* 0x000000000f0972ca */ /* 0x000fe200000e0000 */
[----:B------:R-:W-:Y:S01]  /*c9c0*/  UIADD3 UR4, UP0, UR20, 0xf0, URZ ;  /* 0x000000f014047890 */ /* 0x000fe2000ff1e03f */
[----:B------:R-:W-:Y:S01]  /*c9d0*/  R2UR UR11, R20 ;  /* 0x00000000140b72ca */ /* 0x000fe200000e0000 */
[----:B------:R-:W-:Y:S01]  /*c9e0*/  UIADD3 UR22, UP1, UR20, 0x1f0, URZ ;  /* 0x000001f014167890 */ /* 0x000fe2000ff3e03f */
[----:B------:R-:W-:Y:S01]  /*c9f0*/  R2UR UR8, R18 ;  /* 0x00000000120872ca */ /* 0x000fe200000e0000 */
[----:B------:R-:W-:Y:S01]  /*ca00*/  UIADD3.X UR5, URZ, UR21, URZ, UP0, !UPT ;  /* 0x000000153f057290 */ /* 0x000fe200087fe43f */
[C---:B------:R-:W-:Y:S01]  /*ca10*/  R2UR UR10, R21.reuse ;  /* 0x00000000150a72ca */ /* 0x040fe200000e0000 */
[----:B------:R-:W-:Y:S01]  /*ca20*/  UIADD3.X UR23, URZ, UR21, URZ, UP1, !UPT ;  /* 0x000000153f177290 */ /* 0x000fe20008ffe43f */
[----:B------:R-:W-:Y:S01]  /*ca30*/  R2UR UR12, R6 ;  /* 0x00000000060c72ca */ /* 0x000fe200000e0000 */
[----:B------:R-:W-:Y:S01]  /*ca40*/  UMOV UR6, 0x0 ;  /* 0x0000000000067882 */ /* 0x000fe20000000000 */
[----:B------:R-:W-:Y:S01]  /*ca50*/  IADD3 R4, R4, -0x1, RZ ;  /* 0xffffffff04047810 */ /* 0x000fe20007ffe0ff */
[----:B------:R-:W-:Y:S01]  /*ca60*/  UMOV UR7, 0x10000000 ;  /* 0x1000000000077882 */ /* 0x000fe20000000000 */
[----:B------:R-:W-:Y:S01]  /*ca70*/  R2UR UR18, R14 ;  /* 0x000000000e1272ca */ /* 0x000fe200000e0000 */
[----:B------:R-:W-:Y:S01]  /*ca80*/  VIADD R21, R21, 0x40 ;  /* 0x0000004015157836 */ /* 0x000fe20000000000 */
[----:B------:R-:W-:-:S02]  /*ca90*/  ISETP.GT.AND P3, PT, R4, 0x1, PT ;  /* 0x000000010400780c */ /* 0x000fc40003f64270 */
[----:B------:R-:W-:Y:S01]  /*caa0*/  IADD3 R7, R7, 0x1, RZ ;  /* 0x0000000107077810 */ /* 0x000fe20007ffe0ff */
[----:B------:R-:W-:Y:S02]  /*cab0*/  UIADD3 UR13, UR8, 0x8400, URZ ;  /* 0x00008400080d7890 */ /* 0x000fe4000fffe03f */
[----:B------:R-:W-:Y:S01]  /*cac0*/  UIADD3 UR14, UR8, 0x20400, URZ ;  /* 0x00020400080e7890 */ /* 0x000fe2000fffe03f */
[----:B------:R-:W-:-:S04]  /*cad0*/  ISETP.NE.AND P1, PT, R7, 0x6, PT ;  /* 0x000000060700780c */ /* 0x000fc80003f25270 */
[----:B------:R-:W-:Y:S01]  /*cae0*/  UMOV UR8, UR13 ;  /* 0x0000000d00087c82 */ /* 0x000fe20008000000 */
[----:B------:R-:W-:Y:S01]  /*caf0*/  SEL R8, RZ, 0x1, P1 ;  /* 0x00000001ff087807 */ /* 0x000fe20000800000 */
[----:B------:R1:W-:Y:S01]  /*cb00*/  UTMALDG.3D [UR8], [UR4], desc[UR6] ;  /* 0x00000608040075b4 */ /* 0x0003e20008011000 */
[----:B------:R-:W-:Y:S02]  /*cb10*/  SEL R7, R7, RZ, P1 ;  /* 0x000000ff07077207 */ /* 0x000fe40000800000 */
[----:B------:R-:W-:Y:S01]  /*cb20*/  LOP3.LUT R5, R5, R8, RZ, 0x3c, !PT ;  /* 0x0000000805057212 */ /* 0x000fe200078e3cff */
[----:B-1----:R-:W-:Y:S01]  /*cb30*/  UMOV UR8, UR14 ;  /* 0x0000000e00087c82 */ /* 0x002fe20008000000 */
[----:B------:R-:W-:Y:S02]  /*cb40*/  UMOV UR11, UR18 ;  /* 0x00000012000b7c82 */ /* 0x000fe40008000000 */
[----:B------:R1:W-:Y:S02]  /*cb50*/  UTMALDG.3D [UR8], [UR22], desc[UR6] ;  /* 0x00000608160075b4 */ /* 0x0003e40008011000 */
[----:B-1----:R-:W-:Y:S05]  /*cb60*/  @P3 BRA `(.L_x_346) ;  /* 0xfffffffc00503947 */ /* 0x002fea000383ffff */
.L_x_342:
[----:B------:R-:W-:Y:S05]  /*cb70*/  BSYNC B1 ;  /* 0x0000000000017941 */ /* 0x000fea0003800000 */
.L_x_341:
[----:B------:R-:W-:Y:S01]  /*cb80*/  LOP3.LUT P3, RZ, R13, 0xff, RZ, 0xc0, !PT ;  /* 0x000000ff0dff7812 */ /* 0x000fe2000786c0ff */
[----:B------:R-:W-:Y:S01]  /*cb90*/  ULDC.64 UR4, c[0x0][0x8f8] ;  /* 0x00023e0000047ab9 */ /* 0x000fe20000000a00 */
[----:B------:R-:W-:Y:S01]  /*cba0*/  IADD3 R12, R3, R12, RZ ;  /* 0x0000000c030c7210 */ /* 0x000fe20007ffe0ff */
[----:B------:R-:W-:Y:S01]  /*cbb0*/  BSSY B1, `(.L_x_347) ;  /* 0x000006c000017945 */ /* 0x000fe20003800000 */
[----:B------:R-:W-:Y:S02]  /*cbc0*/  IADD3 R16, P4, R16, UR38, RZ ;  /* 0x0000002610107c10 */ /* 0x000fe4000ff9e0ff */
[----:B------:R-:W-:Y:S02]  /*cbd0*/  ISETP.GT.U32.AND P1, PT, R12, 0x5, PT ;  /* 0x000000050c00780c */ /* 0x000fe40003f24070 */
[----:B------:R-:W-:Y:S02]  /*cbe0*/  IADD3.X R17, R17, UR37, RZ, P4, !PT ;  /* 0x0000002511117c10 */ /* 0x000fe4000a7fe4ff */
[----:B------:R-:W-:-:S02]  /*cbf0*/  ISETP.LT.U32.AND P1, PT, R3, 0x6, P1 ;  /* 0x000000060300780c */ /* 0x000fc40000f21070 */
[----:B------:R-:W-:Y:S01]  /*cc00*/  MOV R20, 0xffffffff ;  /* 0xffffffff00147802 */ /* 0x000fe20000000f00 */
[----:B------:R-:W1:Y:S01]  /*cc10*/  @P3 S2R R5, SR_CgaCtaId ;  /* 0x0000000000053919 */ /* 0x000e620000008800 */
[----:B------:R-:W-:Y:S02]  /*cc20*/  @P3 MOV R4, 0x400 ;  /* 0x0000040000043802 */ /* 0x000fe40000000f00 */
[----:B------:R-:W-:Y:S02]  /*cc30*/  PRMT R13, RZ, 0x7610, R13 ;  /* 0x00007610ff0d7816 */ /* 0x000fe4000000000d */
[----:B-1----:R-:W-:Y:S01]  /*cc40*/  @P3 LEA R6, R5, R4, 0x18 ;  /* 0x0000000405063211 */ /* 0x002fe200078ec0ff */
[----:B------:R-:W-:-:S03]  /*cc50*/  IMAD.WIDE.U32 R4, R12, -0x55555555, RZ ;  /* 0xaaaaaaab0c047825 */ /* 0x000fc600078e00ff */
[----:B------:R1:W-:Y:S01]  /*cc60*/  @P3 SYNCS.ARRIVE.TRANS64.A1T0 RZ, [R6+URZ+0xa8], RZ ;  /* 0x0000a8ff06ff39a7 */ /* 0x0003e2000810003f */
[----:B------:R-:W-:Y:S02]  /*cc70*/  ISETP.GE.U32.AND P3, PT, R3, 0x6, PT ;  /* 0x000000060300780c */ /* 0x000fe40003f66070 */
[----:B------:R-:W-:Y:S02]  /*cc80*/  SHF.R.U32.HI R7, RZ, 0x2, R5 ;  /* 0x00000002ff077819 */ /* 0x000fe40000011605 */
[----:B------:R-:W-:Y:S02]  /*cc90*/  SEL R5, RZ, 0x1, !P1 ;  /* 0x00000001ff057807 */ /* 0x000fe40004800000 */
[----:B------:R-:W-:Y:S01]  /*cca0*/  ISETP.GE.U32.AND P1, PT, R16, UR4, PT ;  /* 0x0000000410007c0c */ /* 0x000fe2000bf26070 */
[----:B------:R-:W-:Y:S01]  /*ccb0*/  IMAD R12, R7, -0x6, R12 ;  /* 0xfffffffa070c7824 */ /* 0x000fe200078e020c */
[----:B------:R-:W-:Y:S02]  /*ccc0*/  LOP3.LUT R0, R0, R5, RZ, 0x3c, !PT ;  /* 0x0000000500007212 */ /* 0x000fe400078e3cff */
[----:B------:R-:W-:-:S02]  /*ccd0*/  ISETP.GE.U32.AND.EX P1, PT, R17, UR5, PT, P1 ;  /* 0x0000000511007c0c */ /* 0x000fc4000bf26110 */
[----:B-1----:R-:W-:Y:S02]  /*cce0*/  MOV R6, 0xffffffff ;  /* 0xffffffff00067802 */ /* 0x002fe40000000f00 */
[----:B------:R-:W-:Y:S01]  /*ccf0*/  @P3 LOP3.LUT R0, R0, 0x1, R7, 0x78, !PT ;  /* 0x0000000100003812 */ /* 0x000fe200078e7807 */
[----:B------:R-:W-:Y:S01]  /*cd00*/  IMAD.MOV.U32 R7, RZ, RZ, -0x1 ;  /* 0xffffffffff077424 */ /* 0x000fe200078e00ff */
[----:B------:R-:W-:-:S07]  /*cd10*/  PRMT R4, RZ, 0x7610, R4 ;  /* 0x00007610ff047816 */ /* 0x000fce0000000004 */
[----:B------:R-:W-:Y:S05]  /*cd20*/  @P1 BRA `(.L_x_348) ;  /* 0x0000000400501947 */ /* 0x000fea0003800000 */
[----:B------:R-:W-:Y:S01]  /*cd30*/  ULDC.64 UR4, c[0x0][0x8d0] ;  /* 0x0002340000047ab9 */ /* 0x000fe20000000a00 */
[----:B------:R-:W1:Y:S01]  /*cd40*/  S2R R15, SR_CTAID.X ;  /* 0x00000000000f7919 */ /* 0x000e620000002500 */
[----:B------:R-:W-:Y:S01]  /*cd50*/  ISETP.NE.U32.AND P1, PT, RZ, UR4, PT ;  /* 0x00000004ff007c0c */ /* 0x000fe2000bf25070 */
[----:B------:R-:W-:Y:S01]  /*cd60*/  ULDC UR7, c[0x0][0x8d8] ;  /* 0x0002360000077ab9 */ /* 0x000fe20000000800 */
[----:B------:R-:W-:Y:S01]  /*cd70*/  MOV R4, R16 ;  /* 0x0000001000047202 */ /* 0x000fe20000000f00 */
[----:B------:R-:W2:Y:S01]  /*cd80*/  S2R R14, SR_CTAID.Y ;  /* 0x00000000000e7919 */ /* 0x000ea20000002600 */
[----:B------:R-:W-:Y:S01]  /*cd90*/  ISETP.NE.AND.EX P1, PT, RZ, UR5, PT, P1 ;  /* 0x00000005ff007c0c */ /* 0x000fe2000bf25310 */
[----:B------:R-:W-:-:S12]  /*cda0*/  IMAD.MOV.U32 R5, RZ, RZ, R17 ;  /* 0x000000ffff057224 */ /* 0x000fd800078e0011 */
[----:B------:R-:W-:Y:S05]  /*cdb0*/  @!P1 BRA `(.L_x_349) ;  /* 0x0000000000289947 */ /* 0x000fea0003800000 */
[----:B------:R-:W-:Y:S02]  /*cdc0*/  ULDC UR6, c[0x0][0x8dc] ;  /* 0x0002370000067ab9 */ /* 0x000fe40000000800 */
[----:B------:R-:W-:-:S04]  /*cdd0*/  IADD3 R9, P1, R16, UR6, RZ ;  /* 0x0000000610097c10 */ /* 0x000fc8000ff3e0ff */
[----:B------:R-:W-:-:S05]  /*cde0*/  IADD3.X R21, RZ, R17, RZ, P1, !PT ;  /* 0x00000011ff157210 */ /* 0x000fca0000ffe4ff */
[----:B------:R-:W-:-:S04]  /*cdf0*/  IMAD.WIDE.U32 R6, R21, UR4, RZ ;  /* 0x0000000415067c25 */ /* 0x000fc8000f8e00ff */
[----:B------:R-:W-:-:S04]  /*ce00*/  IMAD.WIDE.U32 R6, P1, R9, UR5, R6 ;  /* 0x0000000509067c25 */ /* 0x000fc8000f820006 */
[----:B------:R-:W-:Y:S01]  /*ce10*/  IMAD.WIDE.U32 R8, R9, UR4, RZ ;  /* 0x0000000409087c25 */ /* 0x000fe2000f8e00ff */
[----:B------:R-:W-:-:S03]  /*ce20*/  IADD3.X R5, RZ, RZ, RZ, P1, !PT ;  /* 0x000000ffff057210 */ /* 0x000fc60000ffe4ff */
[----:B------:R-:W-:Y:S01]  /*ce30*/  IMAD.MOV.U32 R4, RZ, RZ, R7 ;  /* 0x000000ffff047224 */ /* 0x000fe200078e0007 */
[----:B------:R-:W-:-:S05]  /*ce40*/  IADD3 RZ, P1, R9, R6, RZ ;  /* 0x0000000609ff7210 */ /* 0x000fca0007f3e0ff */
[----:B------:R-:W-:-:S08]  /*ce50*/  IMAD.WIDE.U32.X R4, R21, UR5, R4, P1 ;  /* 0x0000000515047c25 */ /* 0x000fd000088e0404 */
.L_x_349:
[--C-:B------:R-:W-:Y:S01]  /*ce60*/  SHF.R.U64 R8, R4, UR7, R5.reuse ;  /* 0x0000000704087c19 */ /* 0x100fe20008001205 */
[----:B------:R-:W-:Y:S01]  /*ce70*/  ULDC.64 UR4, c[0x0][0x8c8] ;  /* 0x0002320000047ab9 */ /* 0x000fe20000000a00 */
[----:B------:R-:W-:Y:S01]  /*ce80*/  SHF.R.U32.HI R4, RZ, UR7, R5 ;  /* 0x00000007ff047c19 */ /* 0x000fe20008011605 */
[----:B------:R-:W3:Y:S01]  /*ce90*/  LDC R24, c[0x0][0x144] ;  /* 0x00005100ff187b82 */ /* 0x000ee20000000800 */
[----:B------:R-:W-:Y:S01]  /*cea0*/  IADD3 R7, P1, RZ, -R8, RZ ;  /* 0x80000008ff077210 */ /* 0x000fe20007f3e0ff */
[----:B------:R-:W-:Y:S01]  /*ceb0*/  ULDC.64 UR8, c[0x0][0x8e8] ;  /* 0x00023a0000087ab9 */ /* 0x000fe20000000a00 */
[----:B-1----:R-:W-:Y:S01]  /*cec0*/  I2FP.F32.U32 R9, R15 ;  /* 0x0000000f00097245 */ /* 0x002fe20000201000 */
[----:B------:R-:W-:Y:S01]  /*ced0*/  ULDC UR6, c[0x0][0x8b0] ;  /* 0x00022c0000067ab9 */ /* 0x000fe20000000800 */
[----:B------:R-:W-:Y:S02]  /*cee0*/  IADD3.X R4, RZ, ~R4, RZ, P1, !PT ;  /* 0x80000004ff047210 */ /* 0x000fe40000ffe4ff */
[----:B------:R-:W-:Y:S01]  /*cef0*/  ISETP.NE.U32.AND P1, PT, RZ, UR8, PT ;  /* 0x00000008ff007c0c */ /* 0x000fe2000bf25070 */
[----:B------:R-:W1:Y:S02]  /*cf00*/  LDC R21, c[0x0][0x148] ;  /* 0x00005200ff157b82 */ /* 0x000e640000000800 */
[----:B------:R-:W-:Y:S01]  /*cf10*/  IMAD R6, R4, UR4, RZ ;  /* 0x0000000404067c24 */ /* 0x000fe2000f8e02ff */
[----:B------:R-:W-:Y:S01]  /*cf20*/  ISETP.NE.AND.EX P1, PT, RZ, UR9, PT, P1 ;  /* 0x00000009ff007c0c */ /* 0x000fe2000bf25310 */
[----:B------:R-:W-:Y:S01]  /*cf30*/  IMAD.WIDE.U32 R4, R7, UR4, R16 ;  /* 0x0000000407047c25 */ /* 0x000fe2000f8e0010 */
[----:B------:R-:W-:-:S03]  /*cf40*/  ULDC UR4, c[0x0][0x150] ;  /* 0x0000540000047ab9 */ /* 0x000fc60000000800 */
[----:B------:R-:W-:Y:S02]  /*cf50*/  IMAD R7, R7, UR5, R6 ;  /* 0x0000000507077c24 */ /* 0x000fe4000f8e0206 */
[----:B------:R-:W-:Y:S01]  /*cf60*/  FMUL R6, R9, UR4 ;  /* 0x0000000409067c20 */ /* 0x000fe20008400000 */
[----:B------:R-:W-:Y:S01]  /*cf70*/  ULDC UR4, c[0x0][0x8c0] ;  /* 0x0002300000047ab9 */ /* 0x000fe20000000800 */
[----:B------:R-:W-:Y:S01]  /*cf80*/  ULDC UR5, c[0x0][0x154] ;  /* 0x0000550000057ab9 */ /* 0x000fe20000000800 */
[----:B------:R-:W-:-:S03]  /*cf90*/  IADD3 R5, R5, R7, RZ ;  /* 0x0000000705057210 */ /* 0x000fc60007ffe0ff */
[----:B------:R-:W4:Y:S01]  /*cfa0*/  F2I.U32.TRUNC.NTZ R6, R6 ;  /* 0x0000000600067305 */ /* 0x000f22000020f000 */
[----:B------:R-:W-:Y:S02]  /*cfb0*/  SHF.R.U64 R9, R4, UR4, R5 ;  /* 0x0000000404097c19 */ /* 0x000fe40008001205 */
[----:B--2---:R-:W-:-:S05]  /*cfc0*/  I2FP.F32.U32 R4, R14 ;  /* 0x0000000e00047245 */ /* 0x004fca0000201000 */
[----:B------:R-:W-:Y:S01]  /*cfd0*/  FMUL R22, R4, UR5 ;  /* 0x0000000504167c20 */ /* 0x000fe20008400000 */
[----:B------:R-:W-:Y:S01]  /*cfe0*/  SHF.R.U32.HI R4, RZ, UR4, R5 ;  /* 0x00000004ff047c19 */ /* 0x000fe20008011605 */
[----:B------:R-:W-:-:S03]  /*cff0*/  ULDC UR4, c[0x0][0x900] ;  /* 0x0002400000047ab9 */ /* 0x000fc60000000800 */
[--C-:B------:R-:W-:Y:S01]  /*d000*/  SHF.R.U64 R20, R9, UR6, R4.reuse ;  /* 0x0000000609147c19 */ /* 0x100fe20008001204 */
[----:B------:R-:W2:Y:S01]  /*d010*/  F2I.U32.TRUNC.NTZ R22, R22 ;  /* 0x0000001600167305 */ /* 0x000ea2000020f000 */
[----:B------:R-:W-:Y:S01]  /*d020*/  SHF.R.U32.HI R5, RZ, UR6, R4 ;  /* 0x00000006ff057c19 */ /* 0x000fe20008011604 */
[----:B----4-:R-:W-:-:S03]  /*d030*/  IMAD.MOV R6, RZ, RZ, -R6 ;  /* 0x000000ffff067224 */ /* 0x010fc600078e0a06 */
[----:B------:R-:W-:Y:S01]  /*d040*/  SHF.R.U64 R18, R20, UR4, R5 ;  /* 0x0000000414127c19 */ /* 0x000fe20008001205 */
[----:B---3--:R-:W-:Y:S01]  /*d050*/  IMAD R15, R24, R6, R15 ;  /* 0x00000006180f7224 */ /* 0x008fe200078e020f */
[----:B------:R-:W-:Y:S02]  /*d060*/  SHF.R.U32.HI R23, RZ, UR4, R5 ;  /* 0x00000004ff177c19 */ /* 0x000fe40008011605 */
[----:B------:R-:W-:Y:S02]  /*d070*/  MOV R4, R18 ;  /* 0x0000001200047202 */ /* 0x000fe40000000f00 */
[----:B------:R-:W-:Y:S01]  /*d080*/  MOV R5, R23 ;  /* 0x0000001700057202 */ /* 0x000fe20000000f00 */
[----:B--2---:R-:W-:Y:S06]  /*d090*/  @!P1 BRA `(.L_x_350) ;  /* 0x0000000000289947 */ /* 0x004fec0003800000 */
[----:B------:R-:W-:Y:S02]  /*d0a0*/  ULDC UR4, c[0x0][0x8f4] ;  /* 0x00023d0000047ab9 */ /* 0x000fe40000000800 */
[----:B------:R-:W-:-:S05]  /*d0b0*/  IADD3 R5, P1, R18, UR4, RZ ;  /* 0x0000000412057c10 */ /* 0x000fca000ff3e0ff */
[----:B------:R-:W-:-:S04]  /*d0c0*/  IMAD.X R23, RZ, RZ, R23, P1 ;  /* 0x000000ffff177224 */ /* 0x000fc800008e0617 */
[----:B------:R-:W-:-:S04]  /*d0d0*/  IMAD.WIDE.U32 R6, R23, UR8, RZ ;  /* 0x0000000817067c25 */ /* 0x000fc8000f8e00ff */
[----:B------:R-:W-:-:S04]  /*d0e0*/  IMAD.WIDE.U32 R6, P1, R5, UR9, R6 ;  /* 0x0000000905067c25 */ /* 0x000fc8000f820006 */
[----:B------:R-:W-:Y:S01]  /*d0f0*/  IMAD.WIDE.U32 R4, R5, UR8, RZ ;  /* 0x0000000805047c25 */ /* 0x000fe2000f8e00ff */
[----:B------:R-:W-:-:S04]  /*d100*/  MOV R4, R7 ;  /* 0x0000000700047202 */ /* 0x000fc80000000f00 */
[----:B------:R-:W-:Y:S02]  /*d110*/  IADD3 RZ, P3, R5, R6, RZ ;  /* 0x0000000605ff7210 */ /* 0x000fe40007f7e0ff */
[----:B------:R-:W-:-:S03]  /*d120*/  IADD3.X R5, RZ, RZ, RZ, P1, !PT ;  /* 0x000000ffff057210 */ /* 0x000fc60000ffe4ff */
[----:B------:R-:W-:-:S08]  /*d130*/  IMAD.WIDE.U32.X R4, R23, UR9, R4, P3 ;  /* 0x0000000917047c25 */ /* 0x000fd000098e0404 */
.L_x_350:
[----:B------:R-:W-:Y:S01]  /*d140*/  ISETP.NE.AND P1, PT, R2, 0x1, PT ;  /* 0x000000010200780c */ /* 0x000fe20003f25270 */
[----:B------:R-:W-:Y:S01]  /*d150*/  ULDC UR4, c[0x0][0x8f0] ;  /* 0x00023c0000047ab9 */ /* 0x000fe20000000800 */
[----:B------:R-:W-:Y:S01]  /*d160*/  LOP3.LUT R20, R20, UR16, RZ, 0xc0, !PT ;  /* 0x0000001014147c12 */ /* 0x000fe2000f8ec0ff */
[----:B------:R-:W-:Y:S01]  /*d170*/  IMAD.MOV R22, RZ, RZ, -R22 ;  /* 0x000000ffff167224 */ /* 0x000fe200078e0a16 */
[----:B------:R-:W-:Y:S01]  /*d180*/  SHF.R.U64 R5, R4, UR4, R5 ;  /* 0x0000000404057c19 */ /* 0x000fe20008001205 */
[----:B------:R-:W-:Y:S01]  /*d190*/  ULDC UR4, c[0x0][0x8e0] ;  /* 0x0002380000047ab9 */ /* 0x000fe20000000800 */
[----:B------:R-:W-:Y:S01]  /*d1a0*/  LOP3.LUT R9, R9, UR15, RZ, 0xc0, !PT ;  /* 0x0000000f09097c12 */ /* 0x000fe2000f8ec0ff */
[----:B------:R-:W-:Y:S01]  /*d1b0*/  ULDC UR5, c[0x0][0x8b8] ;  /* 0x00022e0000057ab9 */ /* 0x000fe20000000800 */
[C---:B------:R-:W-:Y:S01]  /*d1c0*/  IADD3 R7, -R5.reuse, RZ, RZ ;  /* 0x000000ff05077210 */ /* 0x040fe20007ffe1ff */
[----:B------:R-:W-:Y:S01]  /*d1d0*/  IMAD R20, R5, UR17, R20 ;  /* 0x0000001105147c24 */ /* 0x000fe2000f8e0214 */
[----:B------:R-:W-:Y:S01]  /*d1e0*/  MOV R4, 0x1 ;  /* 0x0000000100047802 */ /* 0x000fe20000000f00 */
[----:B------:R-:W-:-:S02]  /*d1f0*/  IMAD.MOV.U32 R6, RZ, RZ, R8 ;  /* 0x000000ffff067224 */ /* 0x000fc400078e0008 */
[----:B-1----:R-:W-:Y:S02]  /*d200*/  @P1 IMAD R15, R21, R22, R14 ;  /* 0x00000016150f1224 */ /* 0x002fe400078e020e */
[----:B------:R-:W-:Y:S01]  /*d210*/  IMAD R18, R7, UR4, R18 ;  /* 0x0000000407127c24 */ /* 0x000fe2000f8e0212 */
[----:B------:R-:W-:Y:S01]  /*d220*/  ULDC UR4, c[0x0][0x8a8] ;  /* 0x00022a0000047ab9 */ /* 0x000fe20000000800 */
[----:B------:R-:W-:Y:S02]  /*d230*/  IMAD R15, R20, UR5, R15 ;  /* 0x00000005140f7c24 */ /* 0x000fe4000f8e020f */
[----:B------:R-:W-:-:S05]  /*d240*/  IMAD R18, R18, UR4, R9 ;  /* 0x0000000412127c24 */ /* 0x000fca000f8e0209 */
[----:B------:R-:W-:Y:S02]  /*d250*/  SEL R7, R18, R15, !P1 ;  /* 0x0000000f12077207 */ /* 0x000fe40004800000 */
[----:B------:R-:W-:-:S07]  /*d260*/  SEL R20, R15, R18, !P1 ;  /* 0x000000120f147207 */ /* 0x000fce0004800000 */
.L_x_348:
[----:B------:R-:W-:Y:S05]  /*d270*/  BSYNC B1 ;  /* 0x0000000000017941 */ /* 0x000fea0003800000 */
.L_x_347:
[----:B------:R-:W-:-:S13]  /*d280*/  LOP3.LUT P1, RZ, R4, 0xff, RZ, 0xc0, !PT ;  /* 0x000000ff04ff7812 */ /* 0x000fda000782c0ff */
[----:B------:R-:W-:Y:S05]  /*d290*/  @P1 BRA `(.L_x_351) ;  /* 0xfffffff400501947 */ /* 0x000fea000383ffff */
[----:B------:R-:W-:Y:S05]  /*d2a0*/  BSYNC B0 ;  /* 0x0000000000007941 */ /* 0x000fea0003800000 */
.L_x_339:
[----:B------:R-:W-:-:S03]  /*d2b0*/  UMOV UR4, 0xffffffff ;  /* 0xffffffff00047882 */ /* 0x000fc60000000000 */
[----:B------:R-:W-:Y:S05]  /*d2c0*/  BRA.DIV UR4, `(.L_x_352) ;  /* 0x0000000a04647947 */ /* 0x000fea000b800000 */
[----:B------:R-:W-:-:S13]  /*d2d0*/  ELECT P6, URZ, PT ;  /* 0x00000000003f782f */ /* 0x000fda00038c0000 */
.L_x_377:
[----:B------:R-:W-:Y:S05]  /*d2e0*/  @!P6 BRA `(.L_x_10) ;  /* 0x0000000000ece947 */ /* 0x000fea0003800000 */
[----:B------:R-:W-:-:S04]  /*d2f0*/  LOP3.LUT R19, R19, 0x2, RZ, 0xfc, !PT ;  /* 0x0000000213137812 */ /* 0x000fc800078efcff */
[----:B------:R-:W-:-:S13]  /*d300*/  ISETP.NE.AND P0, PT, R19, 0x3, PT ;  /* 0x000000031300780c */ /* 0x000fda0003f05270 */
[----:B------:R-:W-:Y:S05]  /*d310*/  @!P0 BRA `(.L_x_353) ;  /* 0x0000000000048947 */ /* 0x000fea0003800000 */
[----:B------:R-:W-:Y:S01]  /*d320*/  BPT.TRAP 0x1 ;  /* 0x000000040000795c */ /* 0x000fe20000300000 */
.L_x_353:
[----:B------:R-:W1:Y:S01]  /*d330*/  S2R R3, SR_CgaCtaId ;  /* 0x0000000000037919 */ /* 0x000e620000008800 */
[----:B------:R-:W-:-:S04]  /*d340*/  MOV R2, 0x400 ;  /* 0x0000040000027802 */ /* 0x000fc80000000f00 */
[----:B-1----:R-:W-:Y:S02]  /*d350*/  LEA R3, R3, R2, 0x18 ;  /* 0x0000000203037211 */ /* 0x002fe400078ec0ff */
[----:B------:R-:W-:Y:S02]  /*d360*/  SHF.L.U32 R2, R0, 0x1f, RZ ;  /* 0x0000001f00027819 */ /* 0x000fe400000006ff */
[----:B------:R-:W-:-:S04]  /*d370*/  IADD3 R3, R3, 0x30, RZ ;  /* 0x0000003003037810 */ /* 0x000fc80007ffe0ff */
[C---:B------:R-:W-:Y:S01]  /*d380*/  LEA R7, R12.reuse, R3, 0x3 ;  /* 0x000000030c077211 */ /* 0x040fe200078e18ff */
[----:B------:R-:W-:-:S03]  /*d390*/  VIADD R12, R12, 0x1 ;  /* 0x000000010c0c7836 */ /* 0x000fc60000000000 */
[----:B------:R-:W1:Y:S02]  /*d3a0*/  SYNCS.PHASECHK.TRANS64.TRYWAIT P0, [R7+URZ], R2 ;  /* 0x00000002070075a7 */ /* 0x000e64000800017f */
[----:B------:R-:W-:-:S04]  /*d3b0*/  ISETP.NE.AND P1, PT, R12, 0x6, PT ;  /* 0x000000060c00780c */ /* 0x000fc80003f25270 */
[----:B------:R-:W-:Y:S02]  /*d3c0*/  SEL R5, RZ, 0x1, P1 ;  /* 0x00000001ff057807 */ /* 0x000fe40000800000 */
[----:B------:R-:W-:Y:S02]  /*d3d0*/  SEL R12, R12, RZ, P1 ;  /* 0x000000ff0c0c7207 */ /* 0x000fe40000800000 */
[----:B------:R-:W-:Y:S02]  /*d3e0*/  LOP3.LUT R5, R0, R5, RZ, 0x3c, !PT ;  /* 0x0000000500057212 */ /* 0x000fe400078e3cff */
[----:B------:R-:W-:Y:S02]  /*d3f0*/  LEA R9, R12, R3, 0x3 ;  /* 0x000000030c097211 */ /* 0x000fe400078e18ff */
[----:B------:R-:W-:Y:S01]  /*d400*/  SHF.L.U32 R4, R5, 0x1f, RZ ;  /* 0x0000001f05047819 */ /* 0x000fe200000006ff */
[----:B-1----:R-:W-:Y:S06]  /*d410*/  @!P0 BRA `(.L_x_354) ;  /* 0x0000000800308947 */ /* 0x002fec0003800000 */
.L_x_378:
[----:B------:R-:W2:Y:S01]  /*d420*/  SYNCS.PHASECHK.TRANS64.TRYWAIT P0, [R9+URZ], R4 ;  /* 0x00000004090075a7 */ /* 0x000ea2000800017f */
[----:B------:R-:W-:-:S04]  /*d430*/  IADD3 R0, R12, 0x1, RZ ;  /* 0x000000010c007810 */ /* 0x000fc80007ffe0ff */
[----:B------:R-:W-:-:S04]  /*d440*/  ISETP.NE.AND P1, PT, R0, 0x6, PT ;  /* 0x000000060000780c */ /* 0x000fc80003f25270 */
[----:B-1----:R-:W-:Y:S02]  /*d450*/  SEL R2, RZ, 0x1, P1 ;  /* 0x00000001ff027807 */ /* 0x002fe40000800000 */
[----:B------:R-:W-:Y:S02]  /*d460*/  SEL R0, R0, RZ, P1 ;  /* 0x000000ff00007207 */ /* 0x000fe40000800000 */
[----:B------:R-:W-:-:S03]  /*d470*/  LOP3.LUT R7, R5, R2, RZ, 0x3c, !PT ;  /* 0x0000000205077212 */ /* 0x000fc600078e3cff */
[----:B------:R-:W-:Y:S01]  /*d480*/  IMAD R6, R0, 0x8, R3 ;  /* 0x0000000800067824 */ /* 0x000fe200078e0203 */
[----:B------:R-:W-:Y:S01]  /*d490*/  SHF.L.U32 R5, R7, 0x1f, RZ ;  /* 0x0000001f07057819 */ /* 0x000fe200000006ff */
[----:B--2---:R-:W-:Y:S06]  /*d4a0*/  @!P0 BRA `(.L_x_355) ;  /* 0x0000000800208947 */ /* 0x004fec0003800000 */
.L_x_379:
[----:B------:R-:W2:Y:S01]  /*d4b0*/  SYNCS.PHASECHK.TRANS64.TRYWAIT P0, [R6+URZ], R5 ;  /* 0x00000005060075a7 */ /* 0x000ea2000800017f */
[----:B------:R-:W-:-:S04]  /*d4c0*/  IADD3 R0, R0, 0x1, RZ ;  /* 0x0000000100007810 */ /* 0x000fc80007ffe0ff */
[----:B------:R-:W-:-:S04]  /*d4d0*/  ISETP.NE.AND P1, PT, R0, 0x6, PT ;  /* 0x000000060000780c */ /* 0x000fc80003f25270 */
[----:B------:R-:W-:Y:S02]  /*d4e0*/  SEL R2, RZ, 0x1, P1 ;  /* 0x00000001ff027807 */ /* 0x000fe40000800000 */
[----:B------:R-:W-:Y:S02]  /*d4f0*/  SEL R0, R0, RZ, P1 ;  /* 0x000000ff00007207 */ /* 0x000fe40000800000 */
[----:B------:R-:W-:Y:S02]  /*d500*/  LOP3.LUT R7, R7, R2, RZ, 0x3c, !PT ;  /* 0x0000000207077212 */ /* 0x000fe400078e3cff */
[----:B-1----:R-:W-:Y:S02]  /*d510*/  LEA R9, R0, R3, 0x3 ;  /* 0x0000000300097211 */ /* 0x002fe400078e18ff */
[----:B------:R-:W-:Y:S01]  /*d520*/  SHF.L.U32 R4, R7, 0x1f, RZ ;  /* 0x0000001f07047819 */ /* 0x000fe200000006ff */
[----:B--2---:R-:W-:Y:S06]  /*d530*/  @!P0 BRA `(.L_x_356) ;  /* 0x0000000800108947 */ /* 0x004fec0003800000 */
.L_x_380:
[----:B------:R-:W2:Y:S01]  /*d540*/  SYNCS.PHASECHK.TRANS64.TRYWAIT P0, [R9+URZ], R4 ;  /* 0x00000004090075a7 */ /* 0x000ea2000800017f */
[----:B------:R-:W-:-:S05]  /*d550*/  VIADD R0, R0, 0x1 ;  /* 0x0000000100007836 */ /* 0x000fca0000000000 */
[----:B------:R-:W-:-:S04]  /*d560*/  ISETP.NE.AND P1, PT, R0, 0x6, PT ;  /* 0x000000060000780c */ /* 0x000fc80003f25270 */
[----:B------:R-:W-:Y:S02]  /*d570*/  SEL R2, RZ, 0x1, P1 ;  /* 0x00000001ff027807 */ /* 0x000fe40000800000 */
[----:B------:R-:W-:Y:S02]  /*d580*/  SEL R0, R0, RZ, P1 ;  /* 0x000000ff00007207 */ /* 0x000fe40000800000 */
[----:B------:R-:W-:Y:S02]  /*d590*/  LOP3.LUT R7, R7, R2, RZ, 0x3c, !PT ;  /* 0x0000000207077212 */ /* 0x000fe400078e3cff */
[----:B-1----:R-:W-:Y:S02]  /*d5a0*/  LEA R6, R0, R3, 0x3 ;  /* 0x0000000300067211 */ /* 0x002fe400078e18ff */
[----:B------:R-:W-:Y:S01]  /*d5b0*/  SHF.L.U32 R5, R7, 0x1f, RZ ;  /* 0x0000001f07057819 */ /* 0x000fe200000006ff */
[----:B--2---:R-:W-:Y:S06]  /*d5c0*/  @!P0 BRA `(.L_x_357) ;  /* 0x0000000800008947 */ /* 0x004fec0003800000 */
.L_x_381:
[----:B------:R-:W2:Y:S01]  /*d5d0*/  SYNCS.PHASECHK.TRANS64.TRYWAIT P0, [R6+URZ], R5 ;  /* 0x00000005060075a7 */ /* 0x000ea2000800017f */
[----:B------:R-:W-:-:S04]  /*d5e0*/  IADD3 R0, R0, 0x1, RZ ;  /* 0x0000000100007810 */ /* 0x000fc80007ffe0ff */
[----:B------:R-:W-:-:S04]  /*d5f0*/  ISETP.NE.AND P1, PT, R0, 0x6, PT ;  /* 0x000000060000780c */ /* 0x000fc80003f25270 */
[----:B------:R-:W-:Y:S02]  /*d600*/  SEL R2, RZ, 0x1, P1 ;  /* 0x00000001ff027807 */ /* 0x000fe40000800000 */
[----:B------:R-:W-:Y:S02]  /*d610*/  SEL R0, R0, RZ, P1 ;  /* 0x000000ff00007207 */ /* 0x000fe40000800000 */
[----:B------:R-:W-:Y:S01]  /*d620*/  LOP3.LUT R2, R7, R2, RZ, 0x3c, !PT ;  /* 0x0000000207027212 */ /* 0x000fe200078e3cff */
[----:B--2---:R-:W-:Y:S06]  /*d630*/  @!P0 BRA `(.L_x_358) ;  /* 0x0000000400f88947 */ /* 0x004fec0003800000 */
.L_x_382:
[----:B------:R-:W-:Y:S01]  /*d640*/  IMAD R3, R0, 0x8, R3 ;  /* 0x0000000800037824 */ /* 0x000fe200078e0203 */
[----:B------:R-:W-:-:S07]  /*d650*/  SHF.L.U32 R0, R2, 0x1f, RZ ;  /* 0x0000001f02007819 */ /* 0x000fce00000006ff */
.L_x_359:
[----:B---3--:R3:W4:Y:S02]  /*d660*/  SYNCS.PHASECHK.TRANS64.TRYWAIT P0, [R3+URZ], R0 ;  /* 0x00000000030075a7 */ /* 0x008724000800017f */
[----:B----4-:R-:W-:Y:S05]  /*d670*/  @!P0 NANOSLEEP.SYNCS 0x989680 ;  /* 0x009896800000895d */ /* 0x010fea0003900000 */
[----:B------:R-:W4:Y:S02]  /*d680*/  @!P0 SYNCS.PHASECHK.TRANS64 P0, [R3+URZ], R0 ;  /* 0x00000000030085a7 */ /* 0x000f24000800007f */
[----:B----4-:R-:W-:Y:S05]  /*d690*/  @!P0 BRA `(.L_x_359) ;  /* 0xfffffffc00f08947 */ /* 0x010fea000383ffff */
.L_x_10:
[----:B------:R-:W-:Y:S05]  /*d6a0*/  BSYNC B6 ;  /* 0x0000000000067941 */ /* 0x000fea0003800000 */
.L_x_8:
[----:B------:R-:W-:Y:S05]  /*d6b0*/  EXIT ;  /* 0x000000000000794d */ /* 0x000fea0003800000 */
.L_x_23:
[----:B--2---:R2:W3:Y:S02]  /*d6c0*/  SYNCS.PHASECHK.TRANS64.TRYWAIT P1, [R3+URZ], R0 ;  /* 0x00000000030075a7 */ /* 0x0044e4000802017f */
[----:B---3--:R-:W-:Y:S05]  /*d6d0*/  @!P1 NANOSLEEP.SYNCS 0x989680 ;  /* 0x009896800000995d */ /* 0x008fea0003900000 */
[----:B------:R-:W3:Y:S02]  /*d6e0*/  @!P1 SYNCS.PHASECHK.TRANS64 P1, [R3+URZ], R0 ;  /* 0x00000000030095a7 */ /* 0x000ee4000802007f */
[----:B---3--:R-:W-:Y:S05]  /*d6f0*/  @!P1 BRA `(.L_x_23) ;  /* 0xfffffffc00f09947 */ /* 0x008fea000383ffff */
[----:B------:R-:W-:Y:S05]  /*d700*/  BRA `(.L_x_22) ;  /* 0xffffff40007c7947 */ /* 0x000fea000383ffff */
.L_x_28:
[----:B--2---:R-:W-:-:S04]  /*d710*/  MOV R4, UR4 ;  /* 0x0000000400047c02 */ /* 0x004fc80008000f00 */
[----:B------:R2:W3:Y:S03]  /*d720*/  SYNCS.PHASECHK.TRANS64.TRYWAIT P1, [R4+URZ], R3 ;  /* 0x00000003040075a7 */ /* 0x0004e6000802017f */
[----:B---3--:R-:W-:Y:S05]  /*d730*/  @!P1 NANOSLEEP.SYNCS 0x989680 ;  /* 0x009896800000995d */ /* 0x008fea0003900000 */
[----:B------:R-:W3:Y:S02]  /*d740*/  @!P1 SYNCS.PHASECHK.TRANS64 P1, [R4+URZ], R3 ;  /* 0x00000003040095a7 */ /* 0x000ee4000802007f */
[----:B---3--:R-:W-:Y:S05]  /*d750*/  @!P1 BRA `(.L_x_28) ;  /* 0xfffffffc00ec9947 */ /* 0x008fea000383ffff */
[----:B------:R-:W-:Y:S05]  /*d760*/  BRA `(.L_x_27) ;  /* 0xffffff44003c7947 */ /* 0x000fea000383ffff */
.L_x_50:
[----:B-12---:R-:W-:-:S04]  /*d770*/  MOV R4, UR51 ;  /* 0x0000003300047c02 */ /* 0x006fc80008000f00 */
[----:B------:R1:W2:Y:S03]  /*d780*/  SYNCS.PHASECHK.TRANS64.TRYWAIT P2, [R4+URZ+0x60], R3 ;  /* 0x00006003040075a7 */ /* 0x0002a6000804017f */
[----:B--2---:R-:W-:Y:S05]  /*d790*/  @!P2 NANOSLEEP.SYNCS 0x989680 ;  /* 0x009896800000a95d */ /* 0x004fea0003900000 */
[----:B------:R-:W2:Y:S02]  /*d7a0*/  @!P2 SYNCS.PHASECHK.TRANS64 P2, [R4+URZ+0x60], R3 ;  /* 0x000060030400a5a7 */ /* 0x000ea4000804007f */
[----:B--2---:R-:W-:Y:S05]  /*d7b0*/  @!P2 BRA `(.L_x_50) ;  /* 0xfffffffc00eca947 */ /* 0x004fea000383ffff */
[----:B------:R-:W-:Y:S05]  /*d7c0*/  BRA `(.L_x_360) ;  /* 0xffffff5000207947 */ /* 0x000fea000383ffff */
.L_x_109:
[----:B-1----:R1:W2:Y:S02]  /*d7d0*/  SYNCS.PHASECHK.TRANS64.TRYWAIT P2, [R0+URZ+0x60], R3 ;  /* 0x00006003000075a7 */ /* 0x0022a4000804017f */
[----:B--2---:R-:W-:Y:S05]  /*d7e0*/  @!P2 NANOSLEEP.SYNCS 0x989680 ;  /* 0x009896800000a95d */ /* 0x004fea0003900000 */
[----:B------:R-:W2:Y:S02]  /*d7f0*/  @!P2 SYNCS.PHASECHK.TRANS64 P2, [R0+URZ+0x60], R3 ;  /* 0x000060030000a5a7 */ /* 0x000ea4000804007f */
[----:B--2---:R-:W-:Y:S05]  /*d800*/  @!P2 BRA `(.L_x_109) ;  /* 0xfffffffc00f0a947 */ /* 0x004fea000383ffff */
[----:B------:R-:W-:Y:S05]  /*d810*/  BRA `(.L_x_361) ;  /* 0xffffff6c00e07947 */ /* 0x000fea000383ffff */
.L_x_168:
[----:B-1----:R1:W2:Y:S02]  /*d820*/  SYNCS.PHASECHK.TRANS64.TRYWAIT P2, [R3+URZ+0x60], R4 ;  /* 0x00006004030075a7 */ /* 0x0022a4000804017f */
[----:B--2---:R-:W-:Y:S05]  /*d830*/  @!P2 NANOSLEEP.SYNCS 0x989680 ;  /* 0x009896800000a95d */ /* 0x004fea0003900000 */
[----:B------:R-:W2:Y:S02]  /*d840*/  @!P2 SYNCS.PHASECHK.TRANS64 P2, [R3+URZ+0x60], R4 ;  /* 0x000060040300a5a7 */ /* 0x000ea4000804007f */
[----:B--2---:R-:W-:Y:S05]  /*d850*/  @!P2 BRA `(.L_x_168) ;  /* 0xfffffffc00f0a947 */ /* 0x004fea000383ffff */
[----:B------:R-:W-:Y:S05]  /*d860*/  BRA `(.L_x_362) ;  /* 0xffffff8c00a07947 */ /* 0x000fea000383ffff */
.L_x_227:
[----:B-1----:R1:W2:Y:S02]  /*d870*/  SYNCS.PHASECHK.TRANS64.TRYWAIT P2, [R3+URZ+0x60], R0 ;  /* 0x00006000030075a7 */ /* 0x0022a4000804017f */
[----:B--2---:R-:W-:Y:S05]  /*d880*/  @!P2 NANOSLEEP.SYNCS 0x989680 ;  /* 0x009896800000a95d */ /* 0x004fea0003900000 */
[----:B------:R-:W2:Y:S02]  /*d890*/  @!P2 SYNCS.PHASECHK.TRANS64 P2, [R3+URZ+0x60], R0 ;  /* 0x000060000300a5a7 */ /* 0x000ea4000804007f */
[----:B--2---:R-:W-:Y:S05]  /*d8a0*/  @!P2 BRA `(.L_x_227) ;  /* 0xfffffffc00f0a947 */ /* 0x004fea000383ffff */
[----:B------:R-:W-:Y:S05]  /*d8b0*/  BRA `(.L_x_363) ;  /* 0xffffffac00547947 */ /* 0x000fea000383ffff */
.L_x_295:
[----:B-1----:R-:W-:-:S04]  /*d8c0*/  IMAD.U32 R3, RZ, RZ, UR4 ;  /* 0x00000004ff037e24 */ /* 0x002fc8000f8e00ff */
[----:B------:R1:W2:Y:S03]  /*d8d0*/  SYNCS.PHASECHK.TRANS64.TRYWAIT P0, [R3+URZ+0xa8], R0 ;  /* 0x0000a800030075a7 */ /* 0x0002a6000800017f */
[----:B--2---:R-:W-:Y:S05]  /*d8e0*/  @!P0 NANOSLEEP.SYNCS 0x989680 ;  /* 0x009896800000895d */ /* 0x004fea0003900000 */
[----:B------:R-:W2:Y:S02]  /*d8f0*/  @!P0 SYNCS.PHASECHK.TRANS64 P0, [R3+URZ+0xa8], R0 ;  /* 0x0000a800030085a7 */ /* 0x000ea4000800007f */
[----:B--2---:R-:W-:Y:S05]  /*d900*/  @!P0 BRA `(.L_x_295) ;  /* 0xfffffffc00ec8947 */ /* 0x004fea000383ffff */
[----:B------:R-:W-:Y:S05]  /*d910*/  BRA `(.L_x_294) ;  /* 0xffffffd800c07947 */ /* 0x000fea000383ffff */
.L_x_304:
[----:B-1----:R-:W-:-:S04]  /*d920*/  MOV R5, UR5 ;  /* 0x0000000500057c02 */ /* 0x002fc80008000f00 */
[----:B------:R1:W2:Y:S03]  /*d930*/  SYNCS.PHASECHK.TRANS64.TRYWAIT P1, [R5+URZ+0x80], R4 ;  /* 0x00008004050075a7 */ /* 0x0002a6000802017f */
[----:B--2---:R-:W-:Y:S05]  /*d940*/  @!P1 NANOSLEEP.SYNCS 0x989680 ;  /* 0x009896800000995d */ /* 0x004fea0003900000 */
[----:B------:R-:W2:Y:S02]  /*d950*/  @!P1 SYNCS.PHASECHK.TRANS64 P1, [R5+URZ+0x80], R4 ;  /* 0x00008004050095a7 */ /* 0x000ea4000802007f */
[----:B--2---:R-:W-:Y:S05]  /*d960*/  @!P1 BRA `(.L_x_304) ;  /* 0xfffffffc00ec9947 */ /* 0x004fea000383ffff */
[----:B------:R-:W-:Y:S05]  /*d970*/  BRA `(.L_x_364) ;  /* 0xffffffdc00ac7947 */ /* 0x000fea000383ffff */
.L_x_310:
[----:B-12---:R-:W-:-:S04]  /*d980*/  MOV R5, UR5 ;  /* 0x0000000500057c02 */ /* 0x006fc80008000f00 */
[----:B------:R1:W2:Y:S03]  /*d990*/  SYNCS.PHASECHK.TRANS64.TRYWAIT P1, [R5+URZ+0x88], R4 ;  /* 0x00008804050075a7 */ /* 0x0002a6000802017f */
[----:B--2---:R-:W-:Y:S05]  /*d9a0*/  @!P1 NANOSLEEP.SYNCS 0x989680 ;  /* 0x009896800000995d */ /* 0x004fea0003900000 */
[----:B------:R-:W2:Y:S02]  /*d9b0*/  @!P1 SYNCS.PHASECHK.TRANS64 P1, [R5+URZ+0x88], R4 ;  /* 0x00008804050095a7 */ /* 0x000ea4000802007f */
[----:B--2---:R-:W-:Y:S05]  /*d9c0*/  @!P1 BRA `(.L_x_310) ;  /* 0xfffffffc00ec9947 */ /* 0x004fea000383ffff */
[----:B------:R-:W-:Y:S05]  /*d9d0*/  BRA `(.L_x_365) ;  /* 0xffffffdc00f47947 */ /* 0x000fea000383ffff */
.L_x_316:
[----:B-123--:R-:W-:-:S04]  /*d9e0*/  IMAD.U32 R5, RZ, RZ, UR5 ;  /* 0x00000005ff057e24 */ /* 0x00efc8000f8e00ff */
[----:B------:R1:W2:Y:S03]  /*d9f0*/  SYNCS.PHASECHK.TRANS64.TRYWAIT P1, [R5+URZ+0x90], R4 ;  /* 0x00009004050075a7 */ /* 0x0002a6000802017f */
[----:B--2---:R-:W-:Y:S05]  /*da00*/  @!P1 NANOSLEEP.SYNCS 0x989680 ;  /* 0x009896800000995d */ /* 0x004fea0003900000 */
[----:B------:R-:W2:Y:S02]  /*da10*/  @!P1 SYNCS.PHASECHK.TRANS64 P1, [R5+URZ+0x90], R4 ;  /* 0x00009004050095a7 */ /* 0x000ea4000802007f */
[----:B--2---:R-:W-:Y:S05]  /*da20*/  @!P1 BRA `(.L_x_316) ;  /* 0xfffffffc00ec9947 */ /* 0x004fea000383ffff */
[----:B------:R-:W-:Y:S05]  /*da30*/  BRA `(.L_x_366) ;  /* 0xffffffe000447947 */ /* 0x000fea000383ffff */
.L_x_322:
[----:B-1234-:R-:W-:-:S04]  /*da40*/  MOV R5, UR5 ;  /* 0x0000000500057c02 */ /* 0x01efc80008000f00 */
[----:B------:R1:W2:Y:S03]  /*da50*/  SYNCS.PHASECHK.TRANS64.TRYWAIT P1, [R5+URZ+0x98], R4 ;  /* 0x00009804050075a7 */ /* 0x0002a6000802017f */
[----:B--2---:R-:W-:Y:S05]  /*da60*/  @!P1 NANOSLEEP.SYNCS 0x989680 ;  /* 0x009896800000995d */ /* 0x004fea0003900000 */
[----:B------:R-:W2:Y:S02]  /*da70*/  @!P1 SYNCS.PHASECHK.TRANS64 P1, [R5+URZ+0x98], R4 ;  /* 0x00009804050095a7 */ /* 0x000ea4000802007f */
[----:B--2---:R-:W-:Y:S05]  /*da80*/  @!P1 BRA `(.L_x_322) ;  /* 0xfffffffc00ec9947 */ /* 0x004fea000383ffff */
[----:B------:R-:W-:Y:S05]  /*da90*/  BRA `(.L_x_367) ;  /* 0xffffffe000947947 */ /* 0x000fea000383ffff */
.L_x_332:
[----:B--2---:R2:W1:Y:S02]  /*daa0*/  SYNCS.PHASECHK.TRANS64.TRYWAIT P0, [R3+URZ+0x80], R0 ;  /* 0x00008000030075a7 */ /* 0x004464000800017f */
[----:B-1----:R-:W-:Y:S05]  /*dab0*/  @!P0 NANOSLEEP.SYNCS 0x989680 ;  /* 0x009896800000895d */ /* 0x002fea0003900000 */
[----:B------:R-:W1:Y:S02]  /*dac0*/  @!P0 SYNCS.PHASECHK.TRANS64 P0, [R3+URZ+0x80], R0 ;  /* 0x00008000030085a7 */ /* 0x000e64000800007f */
[----:B-1----:R-:W-:Y:S05]  /*dad0*/  @!P0 BRA `(.L_x_332) ;  /* 0xfffffffc00f08947 */ /* 0x002fea000383ffff */
[----:B------:R-:W-:Y:S05]  /*dae0*/  BRA `(.L_x_368) ;  /* 0xffffffe800907947 */ /* 0x000fea000383ffff */
.L_x_334:
[----:B------:R1:W1:Y:S02]  /*daf0*/  SYNCS.PHASECHK.TRANS64.TRYWAIT P0, [R3+URZ+0x88], R0 ;  /* 0x00008800030075a7 */ /* 0x000264000800017f */
[----:B-1----:R-:W-:Y:S05]  /*db00*/  @!P0 NANOSLEEP.SYNCS 0x989680 ;  /* 0x009896800000895d */ /* 0x002fea0003900000 */
[----:B------:R-:W1:Y:S02]  /*db10*/  @!P0 SYNCS.PHASECHK.TRANS64 P0, [R3+URZ+0x88], R0 ;  /* 0x00008800030085a7 */ /* 0x000e64000800007f */
[----:B-1----:R-:W-:Y:S05]  /*db20*/  @!P0 BRA `(.L_x_334) ;  /* 0xfffffffc00f08947 */ /* 0x002fea000383ffff */
[----:B------:R-:W-:Y:S05]  /*db30*/  BRA `(.L_x_369) ;  /* 0xffffffe8008c7947 */ /* 0x000fea000383ffff */
.L_x_336:
[----:B------:R1:W1:Y:S02]  /*db40*/  SYNCS.PHASECHK.TRANS64.TRYWAIT P0, [R3+URZ+0x90], R0 ;  /* 0x00009000030075a7 */ /* 0x000264000800017f */
[----:B-1----:R-:W-:Y:S05]  /*db50*/  @!P0 NANOSLEEP.SYNCS 0x989680 ;  /* 0x009896800000895d */ /* 0x002fea0003900000 */
[----:B------:R-:W1:Y:S02]  /*db60*/  @!P0 SYNCS.PHASECHK.TRANS64 P0, [R3+URZ+0x90], R0 ;  /* 0x00009000030085a7 */ /* 0x000e64000800007f */
[----:B-1----:R-:W-:Y:S05]  /*db70*/  @!P0 BRA `(.L_x_336) ;  /* 0xfffffffc00f08947 */ /* 0x002fea000383ffff */
[----:B------:R-:W-:Y:S05]  /*db80*/  BRA `(.L_x_370) ;  /* 0xffffffe800887947 */ /* 0x000fea000383ffff */
.L_x_340:
[----:B------:R-:W-:Y:S01]  /*db90*/  BSSY B1, `(.L_x_371) ;  /* 0x0000006000017945 */ /* 0x000fe20003800000 */
[----:B------:R-:W-:-:S07]  /*dba0*/  MOV R15, 0xffffffff ;  /* 0xffffffff000f7802 */ /* 0x000fce0000000f00 */
[----:B------:R-:W-:Y:S05]  /*dbb0*/  WARPSYNC.COLLECTIVE R15, `(.L_x_372) ;  /* 0x000000000f0c7348 */ /* 0x000fea0003c00000 */
[----:B------:R-:W-:Y:S02]  /*dbc0*/  ELECT P6, UR62, PT ;  /* 0x00000000003e782f */ /* 0x000fe400038c0000 */
[----:B------:R-:W-:Y:S01]  /*dbd0*/  MOV R14, UR62 ;  /* 0x0000003e000e7c02 */ /* 0x000fe20008000f00 */
[----:B------:R-:W-:Y:S10]  /*dbe0*/  ENDCOLLECTIVE ;  /* 0x000000000000791b */ /* 0x000ff40003800000 */
.L_x_372:
[----:B------:R-:W-:Y:S05]  /*dbf0*/  BSYNC B1 ;  /* 0x0000000000017941 */ /* 0x000fea0003800000 */
.L_x_371:
[----:B------:R-:W-:Y:S05]  /*dc00*/  BRA `(.L_x_373) ;  /* 0xffffffec00007947 */ /* 0x000fea000383ffff */
.L_x_343:
[----:B--2---:R2:W3:Y:S02]  /*dc10*/  SYNCS.PHASECHK.TRANS64.TRYWAIT P1, [R15+URZ+0x30], R8 ;  /* 0x000030080f0075a7 */ /* 0x0044e4000802017f */
[----:B---3--:R-:W-:Y:S05]  /*dc20*/  @!P1 NANOSLEEP.SYNCS 0x989680 ;  /* 0x009896800000995d */ /* 0x008fea0003900000 */
[----:B------:R-:W3:Y:S02]  /*dc30*/  @!P1 SYNCS.PHASECHK.TRANS64 P1, [R15+URZ+0x30], R8 ;  /* 0x000030080f0095a7 */ /* 0x000ee4000802007f */
[----:B---3--:R-:W-:Y:S05]  /*dc40*/  @!P1 BRA `(.L_x_343) ;  /* 0xfffffffc00f09947 */ /* 0x008fea000383ffff */
[----:B------:R-:W-:Y:S05]  /*dc50*/  BRA `(.L_x_374) ;  /* 0xffffffec00347947 */ /* 0x000fea000383ffff */
.L_x_352:
[----:B------:R-:W-:Y:S01]  /*dc60*/  BSSY B0, `(.L_x_375) ;  /* 0x0000006000007945 */ /* 0x000fe20003800000 */
[----:B------:R-:W-:-:S07]  /*dc70*/  IMAD.MOV.U32 R15, RZ, RZ, -0x1 ;  /* 0xffffffffff0f7424 */ /* 0x000fce00078e00ff */
[----:B------:R-:W-:Y:S05]  /*dc80*/  WARPSYNC.COLLECTIVE R15, `(.L_x_376) ;  /* 0x000000000f0c7348 */ /* 0x000fea0003c00000 */
[----:B------:R-:W-:Y:S02]  /*dc90*/  ELECT P6, UR62, PT ;  /* 0x00000000003e782f */ /* 0x000fe400038c0000 */
[----:B------:R-:W-:Y:S01]  /*dca0*/  MOV R14, UR62 ;  /* 0x0000003e000e7c02 */ /* 0x000fe20008000f00 */
[----:B------:R-:W-:Y:S10]  /*dcb0*/  ENDCOLLECTIVE ;  /* 0x000000000000791b */ /* 0x000ff40003800000 */
.L_x_376:
[----:B------:R-:W-:Y:S05]  /*dcc0*/  BSYNC B0 ;  /* 0x0000000000007941 */ /* 0x000fea0003800000 */
.L_x_375:
[----:B------:R-:W-:Y:S05]  /*dcd0*/  BRA `(.L_x_377) ;  /* 0xfffffff400807947 */ /* 0x000fea000383ffff */
.L_x_354:
[----:B-1----:R1:W2:Y:S02]  /*dce0*/  SYNCS.PHASECHK.TRANS64.TRYWAIT P0, [R7+URZ], R2 ;  /* 0x00000002070075a7 */ /* 0x0022a4000800017f */
[----:B--2---:R-:W-:Y:S05]  /*dcf0*/  @!P0 NANOSLEEP.SYNCS 0x989680 ;  /* 0x009896800000895d */ /* 0x004fea0003900000 */
[----:B------:R-:W2:Y:S02]  /*dd00*/  @!P0 SYNCS.PHASECHK.TRANS64 P0, [R7+URZ], R2 ;  /* 0x00000002070085a7 */ /* 0x000ea4000800007f */
[----:B--2---:R-:W-:Y:S05]  /*dd10*/  @!P0 BRA `(.L_x_354) ;  /* 0xfffffffc00f08947 */ /* 0x004fea000383ffff */
[----:B------:R-:W-:Y:S05]  /*dd20*/  BRA `(.L_x_378) ;  /* 0xfffffff400bc7947 */ /* 0x000fea000383ffff */
.L_x_355:
[----:B-1----:R1:W2:Y:S02]  /*dd30*/  SYNCS.PHASECHK.TRANS64.TRYWAIT P0, [R9+URZ], R4 ;  /* 0x00000004090075a7 */ /* 0x0022a4000800017f */
[----:B--2---:R-:W-:Y:S05]  /*dd40*/  @!P0 NANOSLEEP.SYNCS 0x989680 ;  /* 0x009896800000895d */ /* 0x004fea0003900000 */
[----:B------:R-:W2:Y:S02]  /*dd50*/  @!P0 SYNCS.PHASECHK.TRANS64 P0, [R9+URZ], R4 ;  /* 0x00000004090085a7 */ /* 0x000ea4000800007f */
[----:B--2---:R-:W-:Y:S05]  /*dd60*/  @!P0 BRA `(.L_x_355) ;  /* 0xfffffffc00f08947 */ /* 0x004fea000383ffff */
[----:B------:R-:W-:Y:S05]  /*dd70*/  BRA `(.L_x_379) ;  /* 0xfffffff400cc7947 */ /* 0x000fea000383ffff */
.L_x_356:
[----:B-1----:R1:W2:Y:S02]  /*dd80*/  SYNCS.PHASECHK.TRANS64.TRYWAIT P0, [R6+URZ], R5 ;  /* 0x00000005060075a7 */ /* 0x0022a4000800017f */
[----:B--2---:R-:W-:Y:S05]  /*dd90*/  @!P0 NANOSLEEP.SYNCS 0x989680 ;  /* 0x009896800000895d */ /* 0x004fea0003900000 */
[----:B------:R-:W2:Y:S02]  /*dda0*/  @!P0 SYNCS.PHASECHK.TRANS64 P0, [R6+URZ], R5 ;  /* 0x00000005060085a7 */ /* 0x000ea4000800007f */
[----:B--2---:R-:W-:Y:S05]  /*ddb0*/  @!P0 BRA `(.L_x_356) ;  /* 0xfffffffc00f08947 */ /* 0x004fea000383ffff */
[----:B------:R-:W-:Y:S05]  /*ddc0*/  BRA `(.L_x_380) ;  /* 0xfffffff400dc7947 */ /* 0x000fea000383ffff */
.L_x_357:
[----:B-1----:R1:W2:Y:S02]  /*ddd0*/  SYNCS.PHASECHK.TRANS64.TRYWAIT P0, [R9+URZ], R4 ;  /* 0x00000004090075a7 */ /* 0x0022a4000800017f */
[----:B--2---:R-:W-:Y:S05]  /*dde0*/  @!P0 NANOSLEEP.SYNCS 0x989680 ;  /* 0x009896800000895d */ /* 0x004fea0003900000 */
[----:B------:R-:W2:Y:S02]  /*ddf0*/  @!P0 SYNCS.PHASECHK.TRANS64 P0, [R9+URZ], R4 ;  /* 0x00000004090085a7 */ /* 0x000ea4000800007f */
[----:B--2---:R-:W-:Y:S05]  /*de00*/  @!P0 BRA `(.L_x_357) ;  /* 0xfffffffc00f08947 */ /* 0x004fea000383ffff */
[----:B------:R-:W-:Y:S05]  /*de10*/  BRA `(.L_x_381) ;  /* 0xfffffff400ec7947 */ /* 0x000fea000383ffff */
.L_x_358:
[----:B--2---:R2:W3:Y:S02]  /*de20*/  SYNCS.PHASECHK.TRANS64.TRYWAIT P0, [R6+URZ], R5 ;  /* 0x00000005060075a7 */ /* 0x0044e4000800017f */
[----:B---3--:R-:W-:Y:S05]  /*de30*/  @!P0 NANOSLEEP.SYNCS 0x989680 ;  /* 0x009896800000895d */ /* 0x008fea0003900000 */
[----:B------:R-:W3:Y:S02]  /*de40*/  @!P0 SYNCS.PHASECHK.TRANS64 P0, [R6+URZ], R5 ;  /* 0x00000005060085a7 */ /* 0x000ee4000800007f */
[----:B---3--:R-:W-:Y:S05]  /*de50*/  @!P0 BRA `(.L_x_358) ;  /* 0xfffffffc00f08947 */ /* 0x008fea000383ffff */
[----:B------:R-:W-:Y:S05]  /*de60*/  BRA `(.L_x_382) ;  /* 0xfffffff400f47947 */ /* 0x000fea000383ffff */
        .weak           $__internal_0_$__cuda_sm20_rcp_rn_f32_slowpath
        .type           $__internal_0_$__cuda_sm20_rcp_rn_f32_slowpath,@function
        .size           $__internal_0_$__cuda_sm20_rcp_rn_f32_slowpath,(.L_x_388 - $__internal_0_$__cuda_sm20_rcp_rn_f32_slowpath)
$__internal_0_$__cuda_sm20_rcp_rn_f32_slowpath:
[----:B------:R-:W-:Y:S01]  /*de70*/  SHF.L.U32 R3, R0, 0x1, RZ ;  /* 0x0000000100037819 */ /* 0x000fe200000006ff */
[----:B------:R-:W-:Y:S03]  /*de80*/  BSSY B0, `(.L_x_383) ;  /* 0x0000030000007945 */ /* 0x000fe60003800000 */
[----:B------:R-:W-:-:S04]  /*de90*/  SHF.R.U32.HI R3, RZ, 0x18, R3 ;  /* 0x00000018ff037819 */ /* 0x000fc80000011603 */
[----:B------:R-:W-:-:S13]  /*dea0*/  ISETP.NE.U32.AND P2, PT, R3, RZ, PT ;  /* 0x000000ff0300720c */ /* 0x000fda0003f45070 */
[----:B------:R-:W-:Y:S05]  /*deb0*/  @P2 BRA `(.L_x_384) ;  /* 0x0000000000282947 */ /* 0x000fea0003800000 */
[----:B------:R-:W-:-:S04]  /*dec0*/  SHF.L.U32 R3, R0, 0x1, RZ ;  /* 0x0000000100037819 */ /* 0x000fc800000006ff */
[----:B------:R-:W-:-:S13]  /*ded0*/  ISETP.NE.AND P2, PT, R3, RZ, PT ;  /* 0x000000ff0300720c */ /* 0x000fda0003f45270 */
[----:B------:R-:W-:Y:S01]  /*dee0*/  @P2 FFMA R110, R0, 1.84467440737095516160e+19, RZ ;  /* 0x5f800000006e2823 */ /* 0x000fe200000000ff */
[----:B------:R-:W-:Y:S08]  /*def0*/  @!P2 MUFU.RCP R5, R0 ;  /* 0x000000000005a308 */ /* 0x000ff00000001000 */
[----:B------:R-:W1:Y:S02]  /*df00*/  @P2 MUFU.RCP R3, R110 ;  /* 0x0000006e00032308 */ /* 0x000e640000001000 */
[----:B-1----:R-:W-:-:S04]  /*df10*/  @P2 FFMA R97, R110, R3, -1 ;  /* 0xbf8000006e612423 */ /* 0x002fc80000000003 */
[----:B------:R-:W-:-:S04]  /*df20*/  @P2 FADD.FTZ R114, -R97, -RZ ;  /* 0x800000ff61722221 */ /* 0x000fc80000010100 */
[----:B------:R-:W-:-:S04]  /*df30*/  @P2 FFMA R3, R3, R114, R3 ;  /* 0x0000007203032223 */ /* 0x000fc80000000003 */
[----:B------:R-:W-:Y:S01]  /*df40*/  @P2 FFMA R5, R3, 1.84467440737095516160e+19, RZ ;  /* 0x5f80000003052823 */ /* 0x000fe200000000ff */
[----:B------:R-:W-:Y:S06]  /*df50*/  BRA `(.L_x_385) ;  /* 0x0000000000887947 */ /* 0x000fec0003800000 */
.L_x_384:
[----:B------:R-:W-:-:S05]  /*df60*/  VIADD R5, R3, 0xffffff03 ;  /* 0xffffff0303057836 */ /* 0x000fca0000000000 */
[----:B------:R-:W-:-:S13]  /*df70*/  ISETP.GT.U32.AND P2, PT, R5, 0x1, PT ;  /* 0x000000010500780c */ /* 0x000fda0003f44070 */
[----:B------:R-:W-:Y:S05]  /*df80*/  @P2 BRA `(.L_x_386) ;  /* 0x0000000000782947 */ /* 0x000fea0003800000 */
[----:B------:R-:W-:Y:S02]  /*df90*/  LOP3.LUT R116, R0, 0x7fffff, RZ, 0xc0, !PT ;  /* 0x007fffff00747812 */ /* 0x000fe400078ec0ff */
[----:B------:R-:W-:Y:S02]  /*dfa0*/  MOV R110, 0x3 ;  /* 0x00000003006e7802 */ /* 0x000fe40000000f00 */
[----:B------:R-:W-:Y:S02]  /*dfb0*/  LOP3.LUT R116, R116, 0x3f800000, RZ, 0xfc, !PT ;  /* 0x3f80000074747812 */ /* 0x000fe400078efcff */
[----:B------:R-:W-:Y:S02]  /*dfc0*/  IADD3 R3, R3, -0xfc, RZ ;  /* 0xffffff0403037810 */ /* 0x000fe40007ffe0ff */
[----:B------:R-:W1:Y:S02]  /*dfd0*/  MUFU.RCP R99, R116 ;  /* 0x0000007400637308 */ /* 0x000e640000001000 */
[----:B-1----:R-:W-:-:S04]  /*dfe0*/  FFMA R114, R116, R99, -1 ;  /* 0xbf80000074727423 */ /* 0x002fc80000000063 */
[----:B------:R-:W-:-:S04]  /*dff0*/  FADD.FTZ R114, -R114, -RZ ;  /* 0x800000ff72727221 */ /* 0x000fc80000010100 */
[CCC-:B------:R-:W-:Y:S01]  /*e000*/  FFMA.RM R97, R99.reuse, R114.reuse, R99.reuse ;  /* 0x0000007263617223 */ /* 0x1c0fe20000004063 */
[----:B------:R-:W-:Y:S01]  /*e010*/  FFMA.RP R114, R99, R114, R99 ;  /* 0x0000007263727223 */ /* 0x000fe20000008063 */
[----:B------:R-:W-:-:S03]  /*e020*/  SHF.L.U32 R99, R110, R5, RZ ;  /* 0x000000056e637219 */ /* 0x000fc600000006ff */
[C---:B------:R-:W-:Y:S02]  /*e030*/  LOP3.LUT R101, R97.reuse, 0x7fffff, RZ, 0xc0, !PT ;  /* 0x007fffff61657812 */ /* 0x040fe400078ec0ff */
[----:B------:R-:W-:Y:S02]  /*e040*/  FSETP.NEU.FTZ.AND P2, PT, R97, R114, PT ;  /* 0x000000726100720b */ /* 0x000fe40003f5d000 */
[----:B------:R-:W-:Y:S02]  /*e050*/  LOP3.LUT R110, R101, 0x800000, RZ, 0xfc, !PT ;  /* 0x00800000656e7812 */ /* 0x000fe400078efcff */
[----:B------:R-:W-:Y:S02]  /*e060*/  SEL R97, RZ, 0xffffffff, !P2 ;  /* 0xffffffffff617807 */ /* 0x000fe40005000000 */
[----:B------:R-:W-:Y:S02]  /*e070*/  LOP3.LUT R114, R99, R110, RZ, 0xc0, !PT ;  /* 0x0000006e63727212 */ /* 0x000fe400078ec0ff */
[----:B------:R-:W-:-:S02]  /*e080*/  IADD3 R97, -R97, RZ, RZ ;  /* 0x000000ff61617210 */ /* 0x000fc40007ffe1ff */
[-C--:B------:R-:W-:Y:S02]  /*e090*/  SHF.R.U32.HI R114, RZ, R5.reuse, R114 ;  /* 0x00000005ff727219 */ /* 0x080fe40000011672 */
[--C-:B------:R-:W-:Y:S02]  /*e0a0*/  LOP3.LUT P3, RZ, R97, R5, R110.reuse, 0xf8, !PT ;  /* 0x0000000561ff7212 */ /* 0x100fe4000786f86e */
[C---:B------:R-:W-:Y:S02]  /*e0b0*/  LOP3.LUT P2, RZ, R114.reuse, 0x1, RZ, 0xc0, !PT ;  /* 0x0000000172ff7812 */ /* 0x040fe4000784c0ff */
[----:B------:R-:W-:Y:S02]  /*e0c0*/  LOP3.LUT P4, RZ, R114, 0x2, RZ, 0xc0, !PT ;  /* 0x0000000272ff7812 */ /* 0x000fe4000788c0ff */
[----:B------:R-:W-:Y:S02]  /*e0d0*/  SHF.R.U32.HI R3, RZ, R3, R110 ;  /* 0x00000003ff037219 */ /* 0x000fe4000001166e */
[----:B------:R-:W-:-:S02]  /*e0e0*/  PLOP3.LUT P2, PT, P2, P3, P4, 0xe0, 0x0 ;  /* 0x000000000000781c */ /* 0x000fc40001747c40 */
[----:B------:R-:W-:Y:S02]  /*e0f0*/  LOP3.LUT P3, RZ, R0, 0x7fffff, RZ, 0xc0, !PT ;  /* 0x007fffff00ff7812 */ /* 0x000fe4000786c0ff */
[----:B------:R-:W-:-:S05]  /*e100*/  SEL R5, RZ, 0x1, !P2 ;  /* 0x00000001ff057807 */ /* 0x000fca0005000000 */
[----:B------:R-:W-:-:S05]  /*e110*/  IMAD.MOV R5, RZ, RZ, -R5 ;  /* 0x000000ffff057224 */ /* 0x000fca00078e0a05 */
[----:B------:R-:W-:-:S13]  /*e120*/  ISETP.GE.AND P2, PT, R5, RZ, PT ;  /* 0x000000ff0500720c */ /* 0x000fda0003f46270 */
[----:B------:R-:W-:-:S05]  /*e130*/  @!P2 IADD3 R3, R3, 0x1, RZ ;  /* 0x000000010303a810 */ /* 0x000fca0007ffe0ff */
[----:B------:R-:W-:-:S05]  /*e140*/  @!P3 IMAD.SHL.U32 R3, R3, 0x2, RZ ;  /* 0x000000020303b824 */ /* 0x000fca00078e00ff */
[----:B------:R-:W-:Y:S01]  /*e150*/  LOP3.LUT R5, R3, 0x80000000, R0, 0xf8, !PT ;  /* 0x8000000003057812 */ /* 0x000fe200078ef800 */
[----:B------:R-:W-:Y:S06]  /*e160*/  BRA `(.L_x_385) ;  /* 0x0000000000047947 */ /* 0x000fec0003800000 */
.L_x_386:
[----:B------:R1:W2:Y:S02]  /*e170*/  MUFU.RCP R5, R0 ;  /* 0x0000000000057308 */ /* 0x0002a40000001000 */
.L_x_385:
[----:B------:R-:W-:Y:S05]  /*e180*/  BSYNC B0 ;  /* 0x0000000000007941 */ /* 0x000fea0003800000 */
.L_x_383:
[----:B-12---:R-:W-:Y:S02]  /*e190*/  MOV R0, R5 ;  /* 0x0000000500007202 */ /* 0x006fe40000000f00 */
[----:B------:R-:W-:-:S04]  /*e1a0*/  MOV R5, 0x0 ;  /* 0x0000000000057802 */ /* 0x000fc80000000f00 */
[----:B------:R-:W-:Y:S05]  /*e1b0*/  RET.REL.NODEC R4 `(_ZN7cutlass13device_kernelINS_4gemm6kernel13GemmUniversalIN4cute5tupleIJiiiiEEENS1_10collective13CollectiveMmaINS1_34MainloopSm90TmaGmmaWarpSpecializedILi6ENS5_IJNS4_1CILi1EEESB_SB_EEENS1_35KernelTmaWarpSpecializedCooperativeEEENS5_IJNSA_ILi128EEESF_NSA_ILi64EEEEEENS_10bfloat16_tENS5_IJlSB_lEEESI_SJ_NS4_8TiledMMAINS4_8MMA_AtomIJNS4_4SM904GMMA28MMA_64x128x16_F32BF16BF16_SSILNSN_5MajorE0ELSP_0ELNSN_7ScaleInE1ELSQ_1EEEEEENS4_6LayoutINS5_IJNSA_ILi2EEESB_SB_EEENS5_IJSB_NSA_ILi0EEESW_EEEEENS5_IJNS4_10UnderscoreESZ_SZ_EEEEENS4_13SM90_TMA_LOADENS4_14ComposedLayoutINS4_7SwizzleILi3ELi4ELi3EEENS4_18smem_ptr_flag_bitsILi16EEENST_INS5_IJNSA_ILi8EEESG_EEENS5_IJSG_SB_EEEEEEEvNS4_8identityES12_S1C_vS1D_EENS_8epilogue10collective18CollectiveEpilogueINS1F_22Sm90TmaWarpSpecializedILi4ELi2ELi16ELb1ELb0EEEJSH_NS5_IJSF_NSA_ILi32EEEEEESI_SJ_SI_SJ_NS1F_6fusion15FusionCallbacksIS1J_NS1M_13LinCombEltActINS1F_6thread4SiLuESI_fSI_fLNS_15FloatRoundStyleE2EEESH_S1L_JEEES12_NS13_INS14_ILi2ELi4ELi3EEES17_NST_INS5_IJS18_S1K_EEENS5_IJS1K_SB_EEEEEEENS4_17SM75_U32x4_LDSM_NENS4_14SM90_TMA_STOREES1Y_NS4_17SM90_U32x4_STSM_NENS4_9Copy_AtomIJS21_NS_6half_tEEEEvEEEvvEEEEvNT_6ParamsE) ;  /* 0xffffff1c04907950 */ /* 0x000fea0003c3ffff */
.L_x_387:
[----:B------:R-:W-:-:S00]  /*e1c0*/  BRA `(.L_x_387) ;  /* 0xfffffffc00fc7947 */ /* 0x000fc0000383ffff */
[----:B------:R-:W-:-:S00]  /*e1d0*/  NOP ;  /* 0x0000000000007918 */ /* 0x000fc00000000000 */
        /* <DEDUP_REMOVED lines=10> */
.L_x_388:


//--------------------- .nv.global.init           --------------------------
	.section	.nv.global.init,"aw",@progbits
.nv.global.init:
	.type		$str$22,@object
	.size		$str$22,($str$26 - $str$22)
$str$22:
        /*0000*/ 	.byte	0x6b, 0x5f, 0x74, 0x69, 0x6c, 0x65, 0x5f, 0x63, 0x6f, 0x75, 0x6e, 0x74, 0x20, 0x3e, 0x3d, 0x20
        /*0010*/ 	.byte	0x31, 0x00
	.type		$str$26,@object
	.size		$str$26,($str$27 - $str$26)
$str$26:
        /*0012*/ 	.byte	0x28, 0x61, 0x64, 0x64, 0x72, 0x65, 0x73, 0x73, 0x20, 0x26, 0x20, 0x6d, 0x61, 0x73, 0x6b, 0x29
        /*0022*/ 	.byte	0x20, 0x3d, 0x3d, 0x20, 0x30, 0x00
	.type		$str$27,@object
	.size		$str$27,($str$23 - $str$27)
$str$27:
        /*0028*/ 	.byte	0x2f, 0x74, 0x6d, 0x70, 0x2f, 0x63, 0x75, 0x74, 0x6c, 0x61, 0x73, 0x73, 0x5f, 0x73, 0x77, 0x65
        /*0038*/ 	.byte	0x65, 0x70, 0x5f, 0x73, 0x72, 0x63, 0x2f, 0x69, 0x6e, 0x63, 0x6c, 0x75, 0x64, 0x65, 0x2f, 0x63
        /*0048*/ 	.byte	0x75, 0x74, 0x65, 0x2f, 0x70, 0x6f, 0x69, 0x6e, 0x74, 0x65, 0x72, 0x5f, 0x66, 0x6c, 0x61, 0x67
        /*0058*/ 	.byte	0x67, 0x65, 0x64, 0x2e, 0x68, 0x70, 0x70, 0x00
	.type		$str$23,@object
	.size		$str$23,(__unnamed_2 - $str$23)
$str$23:
        /*0060*/ 	.byte	0x2f, 0x74, 0x6d, 0x70, 0x2f, 0x63, 0x75, 0x74, 0x6c, 0x61, 0x73, 0x73, 0x5f, 0x73, 0x77, 0x65
        /*0070*/ 	.byte	0x65, 0x70, 0x5f, 0x73, 0x72, 0x63, 0x2f, 0x69, 0x6e, 0x63, 0x6c, 0x75, 0x64, 0x65, 0x2f, 0x63
        /*0080*/ 	.byte	0x75, 0x74, 0x6c, 0x61, 0x73, 0x73, 0x2f, 0x67, 0x65, 0x6d, 0x6d, 0x2f, 0x63, 0x6f, 0x6c, 0x6c
        /*0090*/ 	.byte	0x65, 0x63, 0x74, 0x69, 0x76, 0x65, 0x2f, 0x73, 0x6d, 0x39, 0x30, 0x5f, 0x6d, 0x6d, 0x61, 0x5f
        /*00a0*/ 	.byte	0x74, 0x6d, 0x61, 0x5f, 0x67, 0x6d, 0x6d, 0x61, 0x5f, 0x73, 0x73, 0x5f, 0x77, 0x61, 0x72, 0x70
        /*00b0*/ 	.byte	0x73, 0x70, 0x65, 0x63, 0x69, 0x61, 0x6c, 0x69, 0x7a, 0x65, 0x64, 0x2e, 0x68, 0x70, 0x70, 0x00
	.type		__unnamed_2,@object
	.size		__unnamed_2,(__unnamed_1 - __unnamed_2)
__unnamed_2:
        /*00c0*/ 	.byte	0x61, 0x75, 0x74, 0x6f, 0x20, 0x63, 0x75, 0x74, 0x65, 0x3a, 0x3a, 0x61, 0x73, 0x5f, 0x70, 0x6f
        /* <DEDUP_REMOVED lines=27> */
        /*0280*/ 	.byte	0x3c, 0x34, 0x30, 0x39, 0x36, 0x3e, 0x3e, 0x3e, 0x3e, 0x3e, 0x5d, 0x00
	.type		__unnamed_1,@object
	.size		__unnamed_1,(.L_0 - __unnamed_1)
__unnamed_1:
        /* <DEDUP_REMOVED lines=181> */
        /*0ddc*/ 	.byte	0x69, 0x74, 0x79, 0x5d, 0x00
.L_0:


//--------------------- .nv.shared._ZN7cutlass13device_kernelINS_4gemm6kernel13GemmUniversalIN4cute5tupleIJiiiiEEENS1_10collective13CollectiveMmaINS1_34MainloopSm90TmaGmmaWarpSpecializedILi6ENS5_IJNS4_1CILi1EEESB_SB_EEENS1_35KernelTmaWarpSpecializedCooperativeEEENS5_IJNSA_ILi128EEESF_NSA_ILi64EEEEEENS_10bfloat16_tENS5_IJlSB_lEEESI_SJ_NS4_8TiledMMAINS4_8MMA_AtomIJNS4_4SM904GMMA28MMA_64x128x16_F32BF16BF16_SSILNSN_5MajorE0ELSP_0ELNSN_7ScaleInE1ELSQ_1EEEEEENS4_6LayoutINS5_IJNSA_ILi2EEESB_SB_EEENS5_IJSB_NSA_ILi0EEESW_EEEEENS5_IJNS4_10UnderscoreESZ_SZ_EEEEENS4_13SM90_TMA_LOADENS4_14ComposedLayoutINS4_7SwizzleILi3ELi4ELi3EEENS4_18smem_ptr_flag_bitsILi16EEENST_INS5_IJNSA_ILi8EEESG_EEENS5_IJSG_SB_EEEEEEEvNS4_8identityES12_S1C_vS1D_EENS_8epilogue10collective18CollectiveEpilogueINS1F_22Sm90TmaWarpSpecializedILi4ELi2ELi16ELb1ELb0EEEJSH_NS5_IJSF_NSA_ILi32EEEEEESI_SJ_SI_SJ_NS1F_6fusion15FusionCallbacksIS1J_NS1M_13LinCombEltActINS1F_6thread4SiLuESI_fSI_fLNS_15FloatRoundStyleE2EEESH_S1L_JEEES12_NS13_INS14_ILi2ELi4ELi3EEES17_NST_INS5_IJS18_S1K_EEENS5_IJS1K_SB_EEEEEEENS4_17SM75_U32x4_LDSM_NENS4_14SM90_TMA_STOREES1Y_NS4_17SM90_U32x4_STSM_NENS4_9Copy_AtomIJS21_NS_6half_tEEEEvEEEvvEEEEvNT_6ParamsE --------------------------
	.section	.nv.shared._ZN7cutlass13device_kernelINS_4gemm6kernel13GemmUniversalIN4cute5tupleIJiiiiEEENS1_10collective13CollectiveMmaINS1_34MainloopSm90TmaGmmaWarpSpecializedILi6ENS5_IJNS4_1CILi1EEESB_SB_EEENS1_35KernelTmaWarpSpecializedCooperativeEEENS5_IJNSA_ILi128EEESF_NSA_ILi64EEEEEENS_10bfloat16_tENS5_IJlSB_lEEESI_SJ_NS4_8TiledMMAINS4_8MMA_AtomIJNS4_4SM904GMMA28MMA_64x128x16_F32BF16BF16_SSILNSN_5MajorE0ELSP_0ELNSN_7ScaleInE1ELSQ_1EEEEEENS4_6LayoutINS5_IJNSA_ILi2EEESB_SB_EEENS5_IJSB_NSA_ILi0EEESW_EEEEENS5_IJNS4_10UnderscoreESZ_SZ_EEEEENS4_13SM90_TMA_LOADENS4_14ComposedLayoutINS4_7SwizzleILi3ELi4ELi3EEENS4_18smem_ptr_flag_bitsILi16EEENST_INS5_IJNSA_ILi8EEESG_EEENS5_IJSG_SB_EEEEEEEvNS4_8identityES12_S1C_vS1D_EENS_8epilogue10collective18CollectiveEpilogueINS1F_22Sm90TmaWarpSpecializedILi4ELi2ELi16ELb1ELb0EEEJSH_NS5_IJSF_NSA_ILi32EEEEEESI_SJ_SI_SJ_NS1F_6fusion15FusionCallbacksIS1J_NS1M_13LinCombEltActINS1F_6thread4SiLuESI_fSI_fLNS_15FloatRoundStyleE2EEESH_S1L_JEEES12_NS13_INS14_ILi2ELi4ELi3EEES17_NST_INS5_IJS18_S1K_EEENS5_IJS1K_SB_EEEEEEENS4_17SM75_U32x4_LDSM_NENS4_14SM90_TMA_STOREES1Y_NS4_17SM90_U32x4_STSM_NENS4_9Copy_AtomIJS21_NS_6half_tEEEEvEEEvvEEEEvNT_6ParamsE,"aw",@nobits
	.sectionflags	@""
	.align	16
	.zero		1024


//--------------------- .nv.shared.reserved.0     --------------------------
	.section	.nv.shared.reserved.0,"aw",@nobits
	.weak		__nv_reservedSMEM_offset_0_alias
	.size		__nv_reservedSMEM_offset_0_alias, 0, 0
	.other		__nv_reservedSMEM_offset_0_alias,@"STO_CUDA_RESERVED_SHARED STV_DEFAULT"
__nv_reservedSMEM_offset_0_alias:
	.zero		0


//--------------------- .nv.global                --------------------------
	.section	.nv.global,"aw",@nobits
.nv.global:
	.type		_ZN39_INTERNAL_8f520030_4_k_cu_d7bd6432_27884cute1_E,@object
	.size		_ZN39_INTERNAL_8f520030_4_k_cu_d7bd6432_27884cute1_E,(_ZN39_INTERNAL_8f520030_4_k_cu_d7bd6432_27884cuda3std3__45__cpo6cbeginE - _ZN39_INTERNAL_8f520030_4_k_cu_d7bd6432_27884cute1_E)
_ZN39_INTERNAL_8f520030_4_k_cu_d7bd6432_27884cute1_E:
	.zero		1
	.type		_ZN39_INTERNAL_8f520030_4_k_cu_d7bd6432_27884cuda3std3__45__cpo6cbeginE,@object
	.size		_ZN39_INTERNAL_8f520030_4_k_cu_d7bd6432_27884cuda3std3__45__cpo6cbeginE,(_ZN39_INTERNAL_8f520030_4_k_cu_d7bd6432_27884cuda3std3__48in_placeE - _ZN39_INTERNAL_8f520030_4_k_cu_d7bd6432_27884cuda3std3__45__cpo6cbeginE)
_ZN39_INTERNAL_8f520030_4_k_cu_d7bd6432_27884cuda3std3__45__cpo6cbeginE:
	.zero		1
	.type		_ZN39_INTERNAL_8f520030_4_k_cu_d7bd6432_27884cuda3std3__48in_placeE,@object
	.size		_ZN39_INTERNAL_8f520030_4_k_cu_d7bd6432_27884cuda3std3__48in_placeE,(_ZN39_INTERNAL_8f520030_4_k_cu_d7bd6432_27884cuda3std6ranges3__45__cpo9iter_moveE - _ZN39_INTERNAL_8f520030_4_k_cu_d7bd6432_27884cuda3std3__48in_placeE)
_ZN39_INTERNAL_8f520030_4_k_cu_d7bd6432_27884cuda3std3__48in_placeE:
	.zero		1
	.type		_ZN39_INTERNAL_8f520030_4_k_cu_d7bd6432_27884cuda3std6ranges3__45__cpo9iter_moveE,@object
	.size		_ZN39_INTERNAL_8f520030_4_k_cu_d7bd6432_27884cuda3std6ranges3__45__cpo9iter_moveE,(_ZN39_INTERNAL_8f520030_4_k_cu_d7bd6432_27884cuda3std3__45__cpo5beginE - _ZN39_INTERNAL_8f520030_4_k_cu_d7bd6432_27884cuda3std6ranges3__45__cpo9iter_moveE)
_ZN39_INTERNAL_8f520030_4_k_cu_d7bd6432_27884cuda3std6ranges3__45__cpo9iter_moveE:
	.zero		1
	.type		_ZN39_INTERNAL_8f520030_4_k_cu_d7bd6432_27884cuda3std3__45__cpo5beginE,@object
	.size		_ZN39_INTERNAL_8f520030_4_k_cu_d7bd6432_27884cuda3std3__45__cpo5beginE,(_ZN39_INTERNAL_8f520030_4_k_cu_d7bd6432_27884cuda3std3__441_GLOBAL__N__8f520030_4_k_cu_d7bd6432_27886ignoreE - _ZN39_INTERNAL_8f520030_4_k_cu_d7bd6432_27884cuda3std3__45__cpo5beginE)
_ZN39_INTERNAL_8f520030_4_k_cu_d7bd6432_27884cuda3std3__45__cpo5beginE:
	.zero		1
	.type		_ZN39_INTERNAL_8f520030_4_k_cu_d7bd6432_27884cuda3std3__441_GLOBAL__N__8f520030_4_k_cu_d7bd6432_27886ignoreE,@object
	.size		_ZN39_INTERNAL_8f520030_4_k_cu_d7bd6432_27884cuda3std3__441_GLOBAL__N__8f520030_4_k_cu_d7bd6432_27886ignoreE,(_ZN39_INTERNAL_8f520030_4_k_cu_d7bd6432_27884cute7productE - _ZN39_INTERNAL_8f520030_4_k_cu_d7bd6432_27884cuda3std3__441_GLOBAL__N__8f520030_4_k_cu_d7bd6432_27886ignoreE)
_ZN39_INTERNAL_8f520030_4_k_cu_d7bd6432_27884cuda3std3__441_GLOBAL__N__8f520030_4_k_cu_d7bd6432_27886ignoreE:
	.zero		1
	.type		_ZN39_INTERNAL_8f520030_4_k_cu_d7bd6432_27884cute7productE,@object
	.size		_ZN39_INTERNAL_8f520030_4_k_cu_d7bd6432_27884cute7productE,(_ZN39_INTERNAL_8f520030_4_k_cu_d7bd6432_27884cuda3std3__45__cpo3endE - _ZN39_INTERNAL_8f520030_4_k_cu_d7bd6432_27884cute7productE)
_ZN39_INTERNAL_8f520030_4_k_cu_d7bd6432_27884cute7productE:
	.zero		1
	.type		_ZN39_INTERNAL_8f520030_4_k_cu_d7bd6432_27884cuda3std3__45__cpo3endE,@object
	.size		_ZN39_INTERNAL_8f520030_4_k_cu_d7bd6432_27884cuda3std3__45__cpo3endE,(_ZN39_INTERNAL_8f520030_4_k_cu_d7bd6432_27884cuda3std3__419piecewise_constructE - _ZN39_INTERNAL_8f520030_4_k_cu_d7bd6432_27884cuda3std3__45__cpo3endE)
_ZN39_INTERNAL_8f520030_4_k_cu_d7bd6432_27884cuda3std3__45__cpo3endE:
	.zero		1
	.type		_ZN39_INTERNAL_8f520030_4_k_cu_d7bd6432_27884cuda3std3__419piecewise_constructE,@object
	.size		_ZN39_INTERNAL_8f520030_4_k_cu_d7bd6432_27884cuda3std3__419piecewise_constructE,(_ZN39_INTERNAL_8f520030_4_k_cu_d7bd6432_27884cuda3std3__45__cpo4cendE - _ZN39_INTERNAL_8f520030_4_k_cu_d7bd6432_27884cuda3std3__419piecewise_constructE)
_ZN39_INTERNAL_8f520030_4_k_cu_d7bd6432_27884cuda3std3__419piecewise_constructE:
	.zero		1
	.type		_ZN39_INTERNAL_8f520030_4_k_cu_d7bd6432_27884cuda3std3__45__cpo4cendE,@object
	.size		_ZN39_INTERNAL_8f520030_4_k_cu_d7bd6432_27884cuda3std3__45__cpo4cendE,(_ZN39_INTERNAL_8f520030_4_k_cu_d7bd6432_27884cuda3std6ranges3__45__cpo4swapE - _ZN39_INTERNAL_8f520030_4_k_cu_d7bd6432_27884cuda3std3__45__cpo4cendE)
_ZN39_INTERNAL_8f520030_4_k_cu_d7bd6432_27884cuda3std3__45__cpo4cendE:
	.zero		1
	.type		_ZN39_INTERNAL_8f520030_4_k_cu_d7bd6432_27884cuda3std6ranges3__45__cpo4swapE,@object
	.size		_ZN39_INTERNAL_8f520030_4_k_cu_d7bd6432_27884cuda3std6ranges3__45__cpo4swapE,(.L_9 - _ZN39_INTERNAL_8f520030_4_k_cu_d7bd6432_27884cuda3std6ranges3__45__cpo4swapE)
_ZN39_INTERNAL_8f520030_4_k_cu_d7bd6432_27884cuda3std6ranges3__45__cpo4swapE:
	.zero		1
.L_9:


//--------------------- .nv.constant0._ZN7cutlass13device_kernelINS_4gemm6kernel13GemmUniversalIN4cute5tupleIJiiiiEEENS1_10collective13CollectiveMmaINS1_34MainloopSm90TmaGmmaWarpSpecializedILi6ENS5_IJNS4_1CILi1EEESB_SB_EEENS1_35KernelTmaWarpSpecializedCooperativeEEENS5_IJNSA_ILi128EEESF_NSA_ILi64EEEEEENS_10bfloat16_tENS5_IJlSB_lEEESI_SJ_NS4_8TiledMMAINS4_8MMA_AtomIJNS4_4SM904GMMA28MMA_64x128x16_F32BF16BF16_SSILNSN_5MajorE0ELSP_0ELNSN_7ScaleInE1ELSQ_1EEEEEENS4_6LayoutINS5_IJNSA_ILi2EEESB_SB_EEENS5_IJSB_NSA_ILi0EEESW_EEEEENS5_IJNS4_10UnderscoreESZ_SZ_EEEEENS4_13SM90_TMA_LOADENS4_14ComposedLayoutINS4_7SwizzleILi3ELi4ELi3EEENS4_18smem_ptr_flag_bitsILi16EEENST_INS5_IJNSA_ILi8EEESG_EEENS5_IJSG_SB_EEEEEEEvNS4_8identityES12_S1C_vS1D_EENS_8epilogue10collective18CollectiveEpilogueINS1F_22Sm90TmaWarpSpecializedILi4ELi2ELi16ELb1ELb0EEEJSH_NS5_IJSF_NSA_ILi32EEEEEESI_SJ_SI_SJ_NS1F_6fusion15FusionCallbacksIS1J_NS1M_13LinCombEltActINS1F_6thread4SiLuESI_fSI_fLNS_15FloatRoundStyleE2EEESH_S1L_JEEES12_NS13_INS14_ILi2ELi4ELi3EEES17_NST_INS5_IJS18_S1K_EEENS5_IJS1K_SB_EEEEEEENS4_17SM75_U32x4_LDSM_NENS4_14SM90_TMA_STOREES1Y_NS4_17SM90_U32x4_STSM_NENS4_9Copy_AtomIJS21_NS_6half_tEEEEvEEEvvEEEEvNT_6ParamsE --------------------------
	.section	.nv.constant0._ZN7cutlass13device_kernelINS_4gemm6kernel13GemmUniversalIN4cute5tupleIJiiiiEEENS1_10collective13CollectiveMmaINS1_34MainloopSm90TmaGmmaWarpSpecializedILi6ENS5_IJNS4_1CILi1EEESB_SB_EEENS1_35KernelTmaWarpSpecializedCooperativeEEENS5_IJNSA_ILi128EEESF_NSA_ILi64EEEEEENS_10bfloat16_tENS5_IJlSB_lEEESI_SJ_NS4_8TiledMMAINS4_8MMA_AtomIJNS4_4SM904GMMA28MMA_64x128x16_F32BF16BF16_SSILNSN_5MajorE0ELSP_0ELNSN_7ScaleInE1ELSQ_1EEEEEENS4_6LayoutINS5_IJNSA_ILi2EEESB_SB_EEENS5_IJSB_NSA_ILi0EEESW_EEEEENS5_IJNS4_10UnderscoreESZ_SZ_EEEEENS4_13SM90_TMA_LOADENS4_14ComposedLayoutINS4_7SwizzleILi3ELi4ELi3EEENS4_18smem_ptr_flag_bitsILi16EEENST_INS5_IJNSA_ILi8EEESG_EEENS5_IJSG_SB_EEEEEEEvNS4_8identityES12_S1C_vS1D_EENS_8epilogue10collective18CollectiveEpilogueINS1F_22Sm90TmaWarpSpecializedILi4ELi2ELi16ELb1ELb0EEEJSH_NS5_IJSF_NSA_ILi32EEEEEESI_SJ_SI_SJ_NS1F_6fusion15FusionCallbacksIS1J_NS1M_13LinCombEltActINS1F_6thread4SiLuESI_fSI_fLNS_15FloatRoundStyleE2EEESH_S1L_JEEES12_NS13_INS14_ILi2ELi4ELi3EEES17_NST_INS5_IJS18_S1K_EEENS5_IJS1K_SB_EEEEEEENS4_17SM75_U32x4_LDSM_NENS4_14SM90_TMA_STOREES1Y_NS4_17SM90_U32x4_STSM_NENS4_9Copy_AtomIJS21_NS_6half_tEEEEvEEEvvEEEEvNT_6ParamsE,"a",@progbits
	.sectionflags	@""
	.align	4
.nv.constant0._ZN7cutlass13device_kernelINS_4gemm6kernel13GemmUniversalIN4cute5tupleIJiiiiEEENS1_10collective13CollectiveMmaINS1_34MainloopSm90TmaGmmaWarpSpecializedILi6ENS5_IJNS4_1CILi1EEESB_SB_EEENS1_35KernelTmaWarpSpecializedCooperativeEEENS5_IJNSA_ILi128EEESF_NSA_ILi64EEEEEENS_10bfloat16_tENS5_IJlSB_lEEESI_SJ_NS4_8TiledMMAINS4_8MMA_AtomIJNS4_4SM904GMMA28MMA_64x128x16_F32BF16BF16_SSILNSN_5MajorE0ELSP_0ELNSN_7ScaleInE1ELSQ_1EEEEEENS4_6LayoutINS5_IJNSA_ILi2EEESB_SB_EEENS5_IJSB_NSA_ILi0EEESW_EEEEENS5_IJNS4_10UnderscoreESZ_SZ_EEEEENS4_13SM90_TMA_LOADENS4_14ComposedLayoutINS4_7SwizzleILi3ELi4ELi3EEENS4_18smem_ptr_flag_bitsILi16EEENST_INS5_IJNSA_ILi8EEESG_EEENS5_IJSG_SB_EEEEEEEvNS4_8identityES12_S1C_vS1D_EENS_8epilogue10collective18CollectiveEpilogueINS1F_22Sm90TmaWarpSpecializedILi4ELi2ELi16ELb1ELb0EEEJSH_NS5_IJSF_NSA_ILi32EEEEEESI_SJ_SI_SJ_NS1F_6fusion15FusionCallbacksIS1J_NS1M_13LinCombEltActINS1F_6thread4SiLuESI_fSI_fLNS_15FloatRoundStyleE2EEESH_S1L_JEEES12_NS13_INS14_ILi2ELi4ELi3EEES17_NST_INS5_IJS18_S1K_EEENS5_IJS1K_SB_EEEEEEENS4_17SM75_U32x4_LDSM_NENS4_14SM90_TMA_STOREES1Y_NS4_17SM90_U32x4_STSM_NENS4_9Copy_AtomIJS21_NS_6half_tEEEEvEEEvvEEEEvNT_6ParamsE:
	.zero		2432


//--------------------- SYMBOLS --------------------------

	.type		.nv.reservedSmem.offset0,@object
	.size		.nv.reservedSmem.offset0,0x4
	.type		__assertfail,@function
